def attn_fwd(
    Q,
    K,
    V,
    Out,
    Lse,
    sm_scale,
    stride_qz,
    stride_qh,
    stride_qm,
    stride_qk,
    stride_kz,
    stride_kh,
    stride_kn,
    stride_kk,
    stride_vz,
    stride_vh,
    stride_vn,
    stride_vk,
    stride_oz,
    stride_oh,
    stride_om,
    stride_ok,
    seqlen_q,
    seqlen_k,
    BLOCK_M: tl.constexpr,
    BLOCK_N: tl.constexpr,
    HEAD_DIM: tl.constexpr,
    CAUSAL: tl.constexpr,
):
    start_m = tl.program_id(0)
    off_hz = tl.program_id(1)
    q_off = off_hz * stride_qh
    k_off = off_hz * stride_kh
    v_off = off_hz * stride_vh
    offs_m = start_m * BLOCK_M + tl.arange(0, BLOCK_M)
    offs_d = tl.arange(0, HEAD_DIM)
    offs_n = tl.arange(0, BLOCK_N)
    q_ptrs = Q + q_off + offs_m[:, None] * stride_qm + offs_d[None, :] * stride_qk
    k_ptrs = K + k_off + offs_d[:, None] * stride_kk + offs_n[None, :] * stride_kn
    v_ptrs = V + v_off + offs_n[:, None] * stride_vn + offs_d[None, :] * stride_vk
    m_i = tl.full([BLOCK_M], float("-inf"), dtype=tl.float32)
    l_i = tl.zeros([BLOCK_M], dtype=tl.float32) + 1.0
    acc = tl.zeros([BLOCK_M, HEAD_DIM], dtype=tl.float32)
    q = tl.load(q_ptrs)
    acc, l_i, m_i = _attn_fwd_inner(
        acc,
        l_i,
        m_i,
        q,
        k_ptrs,
        v_ptrs,
        sm_scale,
        stride_kn,
        stride_vn,
        start_m,
        seqlen_k,
        BLOCK_M,
        BLOCK_N,
        HEAD_DIM,
        CAUSAL,
    )
    acc = acc / l_i[:, None]
    lse = m_i + tl.math.log2(l_i) / 1.4426950408889634
    o_ptrs = (
        Out
        + off_hz * stride_oh
        + offs_m[:, None] * stride_om
        + offs_d[None, :] * stride_ok
    )
    tl.store(o_ptrs, acc.to(Out.dtype.element_ty))
    tl.store(Lse + off_hz * seqlen_q + offs_m, lse)

# config = {"BLOCK_M": 64, "BLOCK_N": 64, "HEAD_DIM": 64, "arch": "sm_100", "causal": true, "dtype": "fp8e4m3", "num_stages": 2, "num_warps": 8}
# arch = sm_100


// ===== COMPILED SASS (sm_100a) =====

	.target	sm_100a

	.elftype	@"ET_EXEC"


//--------------------- .note.nv.tkinfo           --------------------------
	.section	.note.nv.tkinfo,"",@"SHT_NOTE"
	.sectionflags	@"SHF_NOTE_NV_TKINFO"
	.tkinfo
        /*0018*/ 	.word	0x00000081
        /*0030*/ 	.string	""
        /*0030*/ 	.string	"ptxas-blackwell"
        /*0030*/ 	.string	"Cuda compilation tools, release 12.9, V12.9.86"
        /*0030*/ 	.string	"Build cuda_12.9.r12.9/compiler.36037853_0"
        /*0030*/ 	.string	"-v  -suppress-debug-info  -lineinfo  -arch sm_100a "



//--------------------- .note.nv.cuver            --------------------------
	.section	.note.nv.cuver,"",@"SHT_NOTE"
	.sectionflags	@"SHF_NOTE_NV_CUVER"
        /*0018*/ 	.short	0x0001
        /*001a*/ 	.short	0x0064
        /*001c*/ 	.short	0x0001
        /*001e*/ 	.short	0x0000
        /*0020*/ 	.short	0x0001
        /*0022*/ 	.short	0x0000


//--------------------- .nv.info                  --------------------------
	.section	.nv.info,"",@"SHT_CUDA_INFO"
	.align	4


	//----- nvinfo : EIATTR_REGCOUNT
	.align		4
        /*0000*/ 	.byte	0x04, 0x2f
        /*0002*/ 	.short	(.L_5 - .L_4)
	.align		4
.L_4:
        /*0004*/ 	.word	index@(attn_fwd)
        /*0008*/ 	.word	0x00000080


	//----- nvinfo : EIATTR_FRAME_SIZE
	.align		4
.L_5:
        /*000c*/ 	.byte	0x04, 0x11
        /*000e*/ 	.short	(.L_7 - .L_6)
	.align		4
.L_6:
        /*0010*/ 	.word	index@($__internal_2_$__cuda_sm10x_tcgen05_guardrail_trap_unallocated_columns_being_dealloced)
        /*0014*/ 	.word	0x00000000


	//----- nvinfo : EIATTR_FRAME_SIZE
	.align		4
.L_7:
        /*0018*/ 	.byte	0x04, 0x11
        /*001a*/ 	.short	(.L_9 - .L_8)
	.align		4
.L_8:
        /*001c*/ 	.word	index@($__internal_1_$__cuda_sm10x_tcgen05_guardrail_trap_phase_invalid_during_alloc)
        /*0020*/ 	.word	0x00000000


	//----- nvinfo : EIATTR_FRAME_SIZE
	.align		4
.L_9:
        /*0024*/ 	.byte	0x04, 0x11
        /*0026*/ 	.short	(.L_11 - .L_10)
	.align		4
.L_10:
        /*0028*/ 	.word	index@($__internal_0_$__cuda_sm10x_tcgen05_guardrail_trap_col_being_dealloced_not_returned_by_alloc)
        /*002c*/ 	.word	0x00000000


	//----- nvinfo : EIATTR_FRAME_SIZE
	.align		4
.L_11:
        /*0030*/ 	.byte	0x04, 0x11
        /*0032*/ 	.short	(.L_13 - .L_12)
	.align		4
.L_12:
        /*0034*/ 	.word	index@(attn_fwd)
        /*0038*/ 	.word	0x00000000


	//----- nvinfo : EIATTR_MIN_STACK_SIZE
	.align		4
.L_13:
        /*003c*/ 	.byte	0x04, 0x12
        /*003e*/ 	.short	(.L_15 - .L_14)
	.align		4
.L_14:
        /*0040*/ 	.word	index@(attn_fwd)
        /*0044*/ 	.word	0x00000000
.L_15:


//--------------------- .nv.info.attn_fwd         --------------------------
	.section	.nv.info.attn_fwd,"",@"SHT_CUDA_INFO"
	.sectionflags	@""
	.align	4


	//----- nvinfo : EIATTR_CUDA_API_VERSION
	.align		4
        /*0000*/ 	.byte	0x04, 0x37
        /*0002*/ 	.short	(.L_17 - .L_16)
.L_16:
        /*0004*/ 	.word	0x00000081


	//----- nvinfo : EIATTR_KPARAM_INFO
	.align		4
.L_17:
        /*0008*/ 	.byte	0x04, 0x17
        /*000a*/ 	.short	(.L_19 - .L_18)
.L_18:
        /*000c*/ 	.word	0x00000000
        /*0010*/ 	.short	0x0019
        /*0012*/ 	.short	0x0080
        /*0014*/ 	.byte	0x00, 0xf4, 0x21, 0x00


	//----- nvinfo : EIATTR_KPARAM_INFO
	.align		4
.L_19:
        /*0018*/ 	.byte	0x04, 0x17
        /*001a*/ 	.short	(.L_21 - .L_20)
.L_20:
        /*001c*/ 	.word	0x00000000
        /*0020*/ 	.short	0x0018
        /*0022*/ 	.short	0x0078
        /*0024*/ 	.byte	0x00, 0xf4, 0x21, 0x00


	//----- nvinfo : EIATTR_KPARAM_INFO
	.align		4
.L_21:
        /*0028*/ 	.byte	0x04, 0x17
        /*002a*/ 	.short	(.L_23 - .L_22)
.L_22:
        /*002c*/ 	.word	0x00000000
        /*0030*/ 	.short	0x0017
        /*0032*/ 	.short	0x0070
        /*0034*/ 	.byte	0x00, 0xf0, 0x11, 0x00


	//----- nvinfo : EIATTR_KPARAM_INFO
	.align		4
.L_23:
        /*0038*/ 	.byte	0x04, 0x17
        /*003a*/ 	.short	(.L_25 - .L_24)
.L_24:
        /*003c*/ 	.word	0x00000000
        /*0040*/ 	.short	0x0016
        /*0042*/ 	.short	0x006c
        /*0044*/ 	.byte	0x00, 0xf0, 0x11, 0x00


	//----- nvinfo : EIATTR_KPARAM_INFO
	.align		4
.L_25:
        /*0048*/ 	.byte	0x04, 0x17
        /*004a*/ 	.short	(.L_27 - .L_26)
.L_26:
        /*004c*/ 	.word	0x00000000
        /*0050*/ 	.short	0x0015
        /*0052*/ 	.short	0x0068
        /*0054*/ 	.byte	0x00, 0xf0, 0x11, 0x00


	//----- nvinfo : EIATTR_KPARAM_INFO
	.align		4
.L_27:
        /*0058*/ 	.byte	0x04, 0x17
        /*005a*/ 	.short	(.L_29 - .L_28)
.L_28:
        /*005c*/ 	.word	0x00000000
        /*0060*/ 	.short	0x0014
        /*0062*/ 	.short	0x0064
        /*0064*/ 	.byte	0x00, 0xf0, 0x11, 0x00


	//----- nvinfo : EIATTR_KPARAM_INFO
	.align		4
.L_29:
        /*0068*/ 	.byte	0x04, 0x17
        /*006a*/ 	.short	(.L_31 - .L_30)
.L_30:
        /*006c*/ 	.word	0x00000000
        /*0070*/ 	.short	0x0013
        /*0072*/ 	.short	0x0060
        /*0074*/ 	.byte	0x00, 0xf0, 0x11, 0x00


	//----- nvinfo : EIATTR_KPARAM_INFO
	.align		4
.L_31:
        /*0078*/ 	.byte	0x04, 0x17
        /*007a*/ 	.short	(.L_33 - .L_32)
.L_32:
        /*007c*/ 	.word	0x00000000
        /*0080*/ 	.short	0x0012
        /*0082*/ 	.short	0x005c
        /*0084*/ 	.byte	0x00, 0xf0, 0x11, 0x00


	//----- nvinfo : EIATTR_KPARAM_INFO
	.align		4
.L_33:
        /*0088*/ 	.byte	0x04, 0x17
        /*008a*/ 	.short	(.L_35 - .L_34)
.L_34:
        /*008c*/ 	.word	0x00000000
        /*0090*/ 	.short	0x0011
        /*0092*/ 	.short	0x0058
        /*0094*/ 	.byte	0x00, 0xf0, 0x11, 0x00


	//----- nvinfo : EIATTR_KPARAM_INFO
	.align		4
.L_35:
        /*0098*/ 	.byte	0x04, 0x17
        /*009a*/ 	.short	(.L_37 - .L_36)
.L_36:
        /*009c*/ 	.word	0x00000000
        /*00a0*/ 	.short	0x0010
        /*00a2*/ 	.short	0x0054
        /*00a4*/ 	.byte	0x00, 0xf0, 0x11, 0x00


	//----- nvinfo : EIATTR_KPARAM_INFO
	.align		4
.L_37:
        /*00a8*/ 	.byte	0x04, 0x17
        /*00aa*/ 	.short	(.L_39 - .L_38)
.L_38:
        /*00ac*/ 	.word	0x00000000
        /*00b0*/ 	.short	0x000f
        /*00b2*/ 	.short	0x0050
        /*00b4*/ 	.byte	0x00, 0xf0, 0x11, 0x00


	//----- nvinfo : EIATTR_KPARAM_INFO
	.align		4
.L_39:
        /*00b8*/ 	.byte	0x04, 0x17
        /*00ba*/ 	.short	(.L_41 - .L_40)
.L_40:
        /*00bc*/ 	.word	0x00000000
        /*00c0*/ 	.short	0x000e
        /*00c2*/ 	.short	0x004c
        /*00c4*/ 	.byte	0x00, 0xf0, 0x11, 0x00


	//----- nvinfo : EIATTR_KPARAM_INFO
	.align		4
.L_41:
        /*00c8*/ 	.byte	0x04, 0x17
        /*00ca*/ 	.short	(.L_43 - .L_42)
.L_42:
        /*00cc*/ 	.word	0x00000000
        /*00d0*/ 	.short	0x000d
        /*00d2*/ 	.short	0x0048
        /*00d4*/ 	.byte	0x00, 0xf0, 0x11, 0x00


	//----- nvinfo : EIATTR_KPARAM_INFO
	.align		4
.L_43:
        /*00d8*/ 	.byte	0x04, 0x17
        /*00da*/ 	.short	(.L_45 - .L_44)
.L_44:
        /*00dc*/ 	.word	0x00000000
        /*00e0*/ 	.short	0x000c
        /*00e2*/ 	.short	0x0044
        /*00e4*/ 	.byte	0x00, 0xf0, 0x11, 0x00


	//----- nvinfo : EIATTR_KPARAM_INFO
	.align		4
.L_45:
        /*00e8*/ 	.byte	0x04, 0x17
        /*00ea*/ 	.short	(.L_47 - .L_46)
.L_46:
        /*00ec*/ 	.word	0x00000000
        /*00f0*/ 	.short	0x000b
        /*00f2*/ 	.short	0x0040
        /*00f4*/ 	.byte	0x00, 0xf0, 0x11, 0x00


	//----- nvinfo : EIATTR_KPARAM_INFO
	.align		4
.L_47:
        /*00f8*/ 	.byte	0x04, 0x17
        /*00fa*/ 	.short	(.L_49 - .L_48)
.L_48:
        /*00fc*/ 	.word	0x00000000
        /*0100*/ 	.short	0x000a
        /*0102*/ 	.short	0x003c
        /*0104*/ 	.byte	0x00, 0xf0, 0x11, 0x00


	//----- nvinfo : EIATTR_KPARAM_INFO
	.align		4
.L_49:
        /*0108*/ 	.byte	0x04, 0x17
        /*010a*/ 	.short	(.L_51 - .L_50)
.L_50:
        /*010c*/ 	.word	0x00000000
        /*0110*/ 	.short	0x0009
        /*0112*/ 	.short	0x0038
        /*0114*/ 	.byte	0x00, 0xf0, 0x11, 0x00


	//----- nvinfo : EIATTR_KPARAM_INFO
	.align		4
.L_51:
        /*0118*/ 	.byte	0x04, 0x17
        /*011a*/ 	.short	(.L_53 - .L_52)
.L_52:
        /*011c*/ 	.word	0x00000000
        /*0120*/ 	.short	0x0008
        /*0122*/ 	.short	0x0034
        /*0124*/ 	.byte	0x00, 0xf0, 0x11, 0x00


	//----- nvinfo : EIATTR_KPARAM_INFO
	.align		4
.L_53:
        /*0128*/ 	.byte	0x04, 0x17
        /*012a*/ 	.short	(.L_55 - .L_54)
.L_54:
        /*012c*/ 	.word	0x00000000
        /*0130*/ 	.short	0x0007
        /*0132*/ 	.short	0x0030
        /*0134*/ 	.byte	0x00, 0xf0, 0x11, 0x00


	//----- nvinfo : EIATTR_KPARAM_INFO
	.align		4
.L_55:
        /*0138*/ 	.byte	0x04, 0x17
        /*013a*/ 	.short	(.L_57 - .L_56)
.L_56:
        /*013c*/ 	.word	0x00000000
        /*0140*/ 	.short	0x0006
        /*0142*/ 	.short	0x002c
        /*0144*/ 	.byte	0x00, 0xf0, 0x11, 0x00


	//----- nvinfo : EIATTR_KPARAM_INFO
	.align		4
.L_57:
        /*0148*/ 	.byte	0x04, 0x17
        /*014a*/ 	.short	(.L_59 - .L_58)
.L_58:
        /*014c*/ 	.word	0x00000000
        /*0150*/ 	.short	0x0005
        /*0152*/ 	.short	0x0028
        /*0154*/ 	.byte	0x00, 0xf0, 0x11, 0x00


	//----- nvinfo : EIATTR_KPARAM_INFO
	.align		4
.L_59:
        /*0158*/ 	.byte	0x04, 0x17
        /*015a*/ 	.short	(.L_61 - .L_60)
.L_60:
        /*015c*/ 	.word	0x00000000
        /*0160*/ 	.short	0x0004
        /*0162*/ 	.short	0x0020
        /*0164*/ 	.byte	0x00, 0xf4, 0x21, 0x00


	//----- nvinfo : EIATTR_KPARAM_INFO
	.align		4
.L_61:
        /*0168*/ 	.byte	0x04, 0x17
        /*016a*/ 	.short	(.L_63 - .L_62)
.L_62:
        /*016c*/ 	.word	0x00000000
        /*0170*/ 	.short	0x0003
        /*0172*/ 	.short	0x0018
        /*0174*/ 	.byte	0x00, 0xf4, 0x21, 0x00


	//----- nvinfo : EIATTR_KPARAM_INFO
	.align		4
.L_63:
        /*0178*/ 	.byte	0x04, 0x17
        /*017a*/ 	.short	(.L_65 - .L_64)
.L_64:
        /*017c*/ 	.word	0x00000000
        /*0180*/ 	.short	0x0002
        /*0182*/ 	.short	0x0010
        /*0184*/ 	.byte	0x00, 0xf4, 0x21, 0x00


	//----- nvinfo : EIATTR_KPARAM_INFO
	.align		4
.L_65:
        /*0188*/ 	.byte	0x04, 0x17
        /*018a*/ 	.short	(.L_67 - .L_66)
.L_66:
        /*018c*/ 	.word	0x00000000
        /*0190*/ 	.short	0x0001
        /*0192*/ 	.short	0x0008
        /*0194*/ 	.byte	0x00, 0xf4, 0x21, 0x00


	//----- nvinfo : EIATTR_KPARAM_INFO
	.align		4
.L_67:
        /*0198*/ 	.byte	0x04, 0x17
        /*019a*/ 	.short	(.L_69 - .L_68)
.L_68:
        /*019c*/ 	.word	0x00000000
        /*01a0*/ 	.short	0x0000
        /*01a2*/ 	.short	0x0000
        /*01a4*/ 	.byte	0x00, 0xf4, 0x21, 0x00


	//----- nvinfo : EIATTR_AT_ENTRY_FRAGMENTS
	.align		4
.L_69:
        /*01a8*/ 	.byte	0x04, 0x4f
        /*01aa*/ 	.short	(.L_71 - .L_70)


	//   ....[0]....
.L_70:
        /*01ac*/ 	.word	0x00000004


	//----- nvinfo : EIATTR_RESERVED_SMEM_USED
	.align		4
.L_71:
        /*01b0*/ 	.byte	0x01, 0x41
	.zero		2


	//----- nvinfo : EIATTR_SPARSE_MMA_MASK
	.align		4
        /*01b4*/ 	.byte	0x03, 0x50
        /*01b6*/ 	.short	0x0000


	//----- nvinfo : EIATTR_TCGEN05_1CTA_USED
	.align		4
        /*01b8*/ 	.byte	0x01, 0x51
	.zero		2


	//----- nvinfo : EIATTR_MAXREG_COUNT
	.align		4
        /*01bc*/ 	.byte	0x03, 0x1b
        /*01be*/ 	.short	0x00ff


	//----- nvinfo : EIATTR_NUM_BARRIERS
	.align		4
        /*01c0*/ 	.byte	0x02, 0x4c
        /*01c2*/ 	.byte	0x01
	.zero		1


	//----- nvinfo : EIATTR_INT_WARP_WIDE_INSTR_OFFSETS
	.align		4
        /*01c4*/ 	.byte	0x04, 0x31
        /*01c6*/ 	.short	(.L_73 - .L_72)


	//   ....[0]....
.L_72:
        /*01c8*/ 	.word	0x00000e40


	//   ....[1]....
        /*01cc*/ 	.word	0x00000e50


	//   ....[2]....
        /*01d0*/ 	.word	0x00001200


	//   ....[3]....
        /*01d4*/ 	.word	0x00001250


	//   ....[4]....
        /*01d8*/ 	.word	0x00003190


	//   ....[5]....
        /*01dc*/ 	.word	0x00005c60


	//   ....[6]....
        /*01e0*/ 	.word	0x00005cb0


	//----- nvinfo : EIATTR_COOP_GROUP_MASK_REGIDS
	.align		4
.L_73:
        /*01e4*/ 	.byte	0x04, 0x29
        /*01e6*/ 	.short	(.L_75 - .L_74)


	//   ....[0]....
.L_74:
        /*01e8*/ 	.word	0xffffffff


	//   ....[1]....
        /*01ec*/ 	.word	0xffffffff


	//   ....[2]....
        /*01f0*/ 	.word	0xffffffff


	//   ....[3]....
        /*01f4*/ 	.word	0xffffffff


	//   ....[4]....
        /*01f8*/ 	.word	0xffffffff


	//   ....[5]....
        /*01fc*/ 	.word	0xffffffff


	//   ....[6]....
        /*0200*/ 	.word	0xffffffff


	//   ....[7]....
        /*0204*/ 	.word	0xffffffff


	//   ....[8]....
        /*0208*/ 	.word	0xffffffff


	//   ....[9]....
        /*020c*/ 	.word	0xffffffff


	//   ....[10]....
        /*0210*/ 	.word	0xffffffff


	//   ....[11]....
        /*0214*/ 	.word	0xffffffff


	//----- nvinfo : EIATTR_COOP_GROUP_INSTR_OFFSETS
	.align		4
.L_75:
        /*0218*/ 	.byte	0x04, 0x28
        /*021a*/ 	.short	(.L_77 - .L_76)


	//   ....[0]....
.L_76:
        /*021c*/ 	.word	0x00000060


	//   ....[1]....
        /*0220*/ 	.word	0x00000320


	//   ....[2]....
        /*0224*/ 	.word	0x00001bb0


	//   ....[3]....
        /*0228*/ 	.word	0x00001f00


	//   ....[4]....
        /*022c*/ 	.word	0x000023d0


	//   ....[5]....
        /*0230*/ 	.word	0x00002430


	//   ....[6]....
        /*0234*/ 	.word	0x00003ad0


	//   ....[7]....
        /*0238*/ 	.word	0x00003b20


	//   ....[8]....
        /*023c*/ 	.word	0x00003fb0


	//   ....[9]....
        /*0240*/ 	.word	0x00004000


	//   ....[10]....
        /*0244*/ 	.word	0x00005af0


	//   ....[11]....
        /*0248*/ 	.word	0x00005d60


	//----- nvinfo : EIATTR_VRC_CTA_INIT_COUNT
	.align		4
.L_77:
        /*024c*/ 	.byte	0x02, 0x4a
        /*024e*/ 	.byte	0x80
	.zero		1


	//----- nvinfo : EIATTR_MBARRIER_INSTR_OFFSETS
	.align		4
        /*0250*/ 	.byte	0x04, 0x39
        /*0252*/ 	.short	(.L_79 - .L_78)


	//   ....[0]....
.L_78:
        /*0254*/ 	.word	0x00001000
        /*0258*/ 	.word	0x000000ff
        /*025c*/ 	.word	0x00000000
        /*0260*/ 	.short	0x0100
        /*0262*/ 	.byte	0x11
	.zero		1


	//   ....[1]....
        /*0264*/ 	.word	0x00001240
        /*0268*/ 	.word	0x000000ff
        /*026c*/ 	.word	0x00005008
        /*0270*/ 	.short	0x0100
        /*0272*/ 	.byte	0x0e
	.zero		1


	//   ....[2]....
        /*0274*/ 	.word	0x000013c0
        /*0278*/ 	.word	0x000000ff
        /*027c*/ 	.word	0x00003000
        /*0280*/ 	.short	0x0100
        /*0282*/ 	.byte	0x0e
	.zero		1


	//   ....[3]....
        /*0284*/ 	.word	0x000015a0
        /*0288*/ 	.word	0x000000ff
        /*028c*/ 	.word	0x00003000
        /*0290*/ 	.short	0x010a
        /*0292*/ 	.byte	0x0e
	.zero		1


	//   ....[4]....
        /*0294*/ 	.word	0x000016e0
        /*0298*/ 	.word	0x000000ff
        /*029c*/ 	.word	0x00003000
        /*02a0*/ 	.short	0x0108
        /*02a2*/ 	.byte	0x0e
	.zero		1


	//   ....[5]....
        /*02a4*/ 	.word	0x00003300
        /*02a8*/ 	.word	0x000000ff
        /*02ac*/ 	.word	0x00005010
        /*02b0*/ 	.short	0x0100
        /*02b2*/ 	.byte	0x0e
	.zero		1


	//   ....[6]....
        /*02b4*/ 	.word	0x00003420
        /*02b8*/ 	.word	0x000000ff
        /*02bc*/ 	.word	0x00005010
        /*02c0*/ 	.short	0x010a
        /*02c2*/ 	.byte	0x0e
	.zero		1


	//   ....[7]....
        /*02c4*/ 	.word	0x000035d0
        /*02c8*/ 	.word	0x000000ff
        /*02cc*/ 	.word	0x00005010
        /*02d0*/ 	.short	0x0108
        /*02d2*/ 	.byte	0x0e
	.zero		1


	//   ....[8]....
        /*02d4*/ 	.word	0x00004050
        /*02d8*/ 	.word	0x000000ff
        /*02dc*/ 	.word	0x00000000
        /*02e0*/ 	.short	0x010a
        /*02e2*/ 	.byte	0x11
	.zero		1


	//   ....[9]....
        /*02e4*/ 	.word	0x00004960
        /*02e8*/ 	.word	0x000000ff
        /*02ec*/ 	.word	0x00000000
        /*02f0*/ 	.short	0x010a
        /*02f2*/ 	.byte	0x11
	.zero		1


	//   ....[10]....
        /*02f4*/ 	.word	0x00004ad0
        /*02f8*/ 	.word	0x000000ff
        /*02fc*/ 	.word	0x00005000
        /*0300*/ 	.short	0x0108
        /*0302*/ 	.byte	0x0e
	.zero		1


	//   ....[11]....
        /*0304*/ 	.word	0x00004b70
        /*0308*/ 	.word	0x000000ff
        /*030c*/ 	.word	0x00005008
        /*0310*/ 	.short	0x0108
        /*0312*/ 	.byte	0x0e
	.zero		1


	//   ....[12]....
        /*0314*/ 	.word	0x00005d80
        /*0318*/ 	.word	0x000000ff
        /*031c*/ 	.word	0x00003000
        /*0320*/ 	.short	0x010a
        /*0322*/ 	.byte	0x0e
	.zero		1


	//   ....[13]....
        /*0324*/ 	.word	0x00005db0
        /*0328*/ 	.word	0x000000ff
        /*032c*/ 	.word	0x00005010
        /*0330*/ 	.short	0x010a
        /*0332*/ 	.byte	0x0e
	.zero		1


	//   ....[14]....
        /*0334*/ 	.word	0x00005de0
        /*0338*/ 	.word	0x000000ff
        /*033c*/ 	.word	0x00000000
        /*0340*/ 	.short	0x010a
        /*0342*/ 	.byte	0x11
	.zero		1


	//   ....[15]....
        /*0344*/ 	.word	0x00005e10
        /*0348*/ 	.word	0x000000ff
        /*034c*/ 	.word	0x00000000
        /*0350*/ 	.short	0x010a
        /*0352*/ 	.byte	0x11
	.zero		1


	//----- nvinfo : EIATTR_NUM_MBARRIERS
	.align		4
.L_79:
        /*0354*/ 	.byte	0x03, 0x38
        /*0356*/ 	.short	0xffff


	//----- nvinfo : EIATTR_EXIT_INSTR_OFFSETS
	.align		4
        /*0358*/ 	.byte	0x04, 0x1c
        /*035a*/ 	.short	(.L_81 - .L_80)


	//   ....[0]....
.L_80:
        /*035c*/ 	.word	0x00005d70


	//----- nvinfo : EIATTR_REQNTID
	.align		4
.L_81:
        /*0360*/ 	.byte	0x04, 0x10
        /*0362*/ 	.short	(.L_83 - .L_82)
.L_82:
        /*0364*/ 	.word	0x00000100
        /*0368*/ 	.word	0x00000001
        /*036c*/ 	.word	0x00000001


	//----- nvinfo : EIATTR_CRS_STACK_SIZE
	.align		4
.L_83:
        /*0370*/ 	.byte	0x04, 0x1e
        /*0372*/ 	.short	(.L_85 - .L_84)
.L_84:
        /*0374*/ 	.word	0x00000000


	//----- nvinfo : EIATTR_CBANK_PARAM_SIZE
	.align		4
.L_85:
        /*0378*/ 	.byte	0x03, 0x19
        /*037a*/ 	.short	0x0088


	//----- nvinfo : EIATTR_PARAM_CBANK
	.align		4
        /*037c*/ 	.byte	0x04, 0x0a
        /*037e*/ 	.short	(.L_87 - .L_86)
	.align		4
.L_86:
        /*0380*/ 	.word	index@(.nv.constant0.attn_fwd)
        /*0384*/ 	.short	0x0380
        /*0386*/ 	.short	0x0088


	//----- nvinfo : EIATTR_SW_WAR
	.align		4
.L_87:
        /*0388*/ 	.byte	0x04, 0x36
        /*038a*/ 	.short	(.L_89 - .L_88)
.L_88:
        /*038c*/ 	.word	0x00000008
.L_89:


//--------------------- .nv.compat                --------------------------
	.section	.nv.compat,"",@"SHT_CUDA_COMPAT_INFO"
	.align	4
        /*0000*/ 	.byte	0x02, 0x02, 0x02, 0x00, 0x02, 0x05, 0x05, 0x00, 0x02, 0x03, 0x00, 0x00, 0x02, 0x06, 0x01, 0x00


//--------------------- .nv.callgraph             --------------------------
	.section	.nv.callgraph,"",@"SHT_CUDA_CALLGRAPH"
	.align	4
	.sectionentsize	8
	.align		4
        /*0000*/ 	.word	0x00000000
	.align		4
        /*0004*/ 	.word	0xffffffff
	.align		4
        /*0008*/ 	.word	0x00000000
	.align		4
        /*000c*/ 	.word	0xfffffffe
	.align		4
        /*0010*/ 	.word	0x00000000
	.align		4
        /*0014*/ 	.word	0xfffffffd
	.align		4
        /*0018*/ 	.word	0x00000000
	.align		4
        /*001c*/ 	.word	0xfffffffc


//--------------------- .nv.constant4             --------------------------
	.section	.nv.constant4,"a",@progbits
	.align	8
	.align		8
.nv.constant4:
        /*0000*/ 	.dword	_$_str


//--------------------- .text.attn_fwd            --------------------------
	.section	.text.attn_fwd,"ax",@progbits
	.align	128
        .global         attn_fwd
        .type           attn_fwd,@function
        .size           attn_fwd,(.L_x_27 - attn_fwd)
        .other          attn_fwd,@"STO_CUDA_ENTRY STV_DEFAULT"
attn_fwd:
.text.attn_fwd:
[----:B------:R-:W0:Y:S01]  /*0000*/  LDC R1, c[0x0][0x37c] ;  /* 0x0000df00ff017b82 */ /* 0x000e220000000800 */
[----:B------:R-:W1:Y:S02]  /*0010*/  S2R R2, SR_TID.X ;  /* 0x0000000000027919 */ /* 0x000e640000002100 */
[----:B-1----:R-:W-:-:S04]  /*0020*/  ISETP.GE.U32.AND P0, PT, R2, 0x20, PT ;  /* 0x000000200200780c */ /* 0x002fc80003f06070 */
[----:B------:R-:W-:-:S09]  /*0030*/  P2R R0, PR, RZ, 0x1 ;  /* 0x00000001ff007803 */ /* 0x000fd20000000000 */
[----:B------:R-:W-:Y:S05]  /*0040*/  @P0 BRA `(.L_x_0) ;  /* 0x0000000000b80947 */ /* 0x000fea0003800000 */
[----:B------:R-:W1:Y:S01]  /*0050*/  S2UR UR6, SR_CgaCtaId ;  /* 0x00000000000679c3 */ /* 0x000e620000008800 */
[----:B------:R-:W-:Y:S01]  /*0060*/  NOP ;  /* 0x0000000000007918 */ /* 0x000fe20000000000 */
[----:B------:R-:W-:Y:S02]  /*0070*/  UMOV UR4, 0x40 ;  /* 0x0000004000047882 */ /* 0x000fe40000000000 */
[----:B-1----:R-:W-:-:S09]  /*0080*/  ULEA UR4, UR6, UR4, 0x18 ;  /* 0x0000000406047291 */ /* 0x002fd2000f8ec0ff */
[----:B------:R-:W1:Y:S01]  /*0090*/  LDS.U8 R0, [UR4] ;  /* 0x00000004ff007984 */ /* 0x000e620008000000 */
[----:B------:R-:W-:Y:S02]  /*00a0*/  UMOV UR4, 0x400 ;  /* 0x0000040000047882 */ /* 0x000fe40000000000 */
[----:B------:R-:W-:Y:S01]  /*00b0*/  ULEA UR4, UR6, UR4, 0x18 ;  /* 0x0000000406047291 */ /* 0x000fe2000f8ec0ff */
[----:B-1----:R-:W-:-:S13]  /*00c0*/  ISETP.NE.AND P0, PT, R0, RZ, PT ;  /* 0x000000ff0000720c */ /* 0x002fda0003f05270 */
[----:B------:R-:W-:Y:S05]  /*00d0*/  @P0 BRA `(.L_x_1) ;  /* 0x00000000007c0947 */ /* 0x000fea0003800000 */
[----:B------:R-:W-:-:S13]  /*00e0*/  ELECT P0, URZ, PT ;  /* 0x0000000000ff782f */ /* 0x000fda0003800000 */
[----:B------:R-:W-:Y:S05]  /*00f0*/  @!P0 BRA `(.L_x_2) ;  /* 0x0000000000848947 */ /* 0x000fea0003800000 */
[----:B------:R-:W-:Y:S01]  /*0100*/  UMOV UR5, 0x2 ;  /* 0x0000000200057882 */ /* 0x000fe20000000000 */
[----:B------:R-:W-:Y:S02]  /*0110*/  IMAD.MOV.U32 R5, RZ, RZ, 0x1 ;  /* 0x00000001ff057424 */ /* 0x000fe400078e00ff */
[----:B------:R-:W-:Y:S02]  /*0120*/  IMAD.MOV.U32 R3, RZ, RZ, 0x3 ;  /* 0x00000003ff037424 */ /* 0x000fe400078e00ff */
[----:B------:R-:W-:Y:S04]  /*0130*/  DEPBAR.LE SB1, 0x36 ;  /* 0x00009d800000791a */ /* 0x000fe80000000000 */
[----:B------:R-:W1:Y:S02]  /*0140*/  UTCATOMSWS.FIND_AND_SET.ALIGN UP0, UR5, UR5 ;  /* 0x00000005000575e3 */ /* 0x000e640008000800 */
[----:B-1----:R-:W-:-:S04]  /*0150*/  PLOP3.LUT P0, PT, PT, PT, UP0, 0x80, 0x8 ;  /* 0x000000000008781c */ /* 0x002fc80003f0f008 */
[----:B------:R-:W-:-:S04]  /*0160*/  SEL R0, RZ, 0xffffffff, !P0 ;  /* 0xffffffffff007807 */ /* 0x000fc80004000000 */
[----:B------:R-:W-:Y:S01]  /*0170*/  ISETP.NE.AND P0, PT, R0, RZ, PT ;  /* 0x000000ff0000720c */ /* 0x000fe20003f05270 */
[----:B------:R-:W-:-:S12]  /*0180*/  IMAD.U32 R0, RZ, RZ, UR5 ;  /* 0x00000005ff007e24 */ /* 0x000fd8000f8e00ff */
[----:B------:R-:W-:Y:S05]  /*0190*/  @P0 BRA `(.L_x_3) ;  /* 0x0000000000240947 */ /* 0x000fea0003800000 */
.L_x_4:
[----:B------:R-:W-:Y:S05]  /*01a0*/  NANOSLEEP 0x64 ;  /* 0x000000640000795d */ /* 0x000fea0003800000 */
[----:B------:R-:W-:-:S05]  /*01b0*/  UMOV UR5, 0x2 ;  /* 0x0000000200057882 */ /* 0x000fca0000000000 */
[----:B------:R-:W-:Y:S04]  /*01c0*/  DEPBAR.LE SB1, 0x36 ;  /* 0x00009d800000791a */ /* 0x000fe80000000000 */
[----:B------:R-:W1:Y:S02]  /*01d0*/  UTCATOMSWS.FIND_AND_SET.ALIGN UP0, UR5, UR5 ;  /* 0x00000005000575e3 */ /* 0x000e640008000800 */
[----:B-1----:R-:W-:-:S04]  /*01e0*/  PLOP3.LUT P0, PT, PT, PT, UP0, 0x80, 0x8 ;  /* 0x000000000008781c */ /* 0x002fc80003f0f008 */
[----:B------:R-:W-:-:S04]  /*01f0*/  SEL R0, RZ, 0xffffffff, !P0 ;  /* 0xffffffffff007807 */ /* 0x000fc80004000000 */
[----:B------:R-:W-:Y:S01]  /*0200*/  ISETP.NE.AND P0, PT, R0, RZ, PT ;  /* 0x000000ff0000720c */ /* 0x000fe20003f05270 */
[----:B------:R-:W-:-:S12]  /*0210*/  IMAD.U32 R0, RZ, RZ, UR5 ;  /* 0x00000005ff007e24 */ /* 0x000fd8000f8e00ff */
[----:B------:R-:W-:Y:S05]  /*0220*/  @!P0 BRA `(.L_x_4) ;  /* 0xfffffffc00dc8947 */ /* 0x000fea000383ffff */
.L_x_3:
[C---:B------:R-:W-:Y:S01]  /*0230*/  VIADD R4, R0.reuse, 0x10 ;  /* 0x0000001000047836 */ /* 0x040fe20000000000 */
[----:B------:R-:W-:Y:S01]  /*0240*/  UMOV UR5, 0x50 ;  /* 0x0000005000057882 */ /* 0x000fe20000000000 */
[----:B------:R-:W-:Y:S01]  /*0250*/  SHF.L.U32 R3, R3, R0, RZ ;  /* 0x0000000003037219 */ /* 0x000fe200000006ff */
[----:B------:R-:W-:Y:S01]  /*0260*/  ULEA UR5, UR6, UR5, 0x18 ;  /* 0x0000000506057291 */ /* 0x000fe2000f8ec0ff */
[----:B------:R-:W-:Y:S01]  /*0270*/  IMAD.SHL.U32 R0, R0, 0x20, RZ ;  /* 0x0000002000007824 */ /* 0x000fe200078e00ff */
[----:B------:R-:W-:-:S04]  /*0280*/  SHF.L.U32 R4, R5, R4, RZ ;  /* 0x0000000405047219 */ /* 0x000fc800000006ff */
[----:B------:R-:W-:-:S05]  /*0290*/  LOP3.LUT R3, R4, R3, RZ, 0xfc, !PT ;  /* 0x0000000304037212 */ /* 0x000fca00078efcff */
[----:B------:R1:W-:Y:S04]  /*02a0*/  ATOMS.OR RZ, [UR5], R3 ;  /* 0x00000003ffff798c */ /* 0x0003e8000b000005 */
[----:B------:R1:W-:Y:S01]  /*02b0*/  STS [UR4], R0 ;  /* 0x00000000ff007988 */ /* 0x0003e20008000804 */
[----:B------:R-:W-:Y:S05]  /*02c0*/  BRA `(.L_x_2) ;  /* 0x0000000000107947 */ /* 0x000fea0003800000 */
.L_x_1:
[----:B------:R-:W-:Y:S01]  /*02d0*/  IMAD.MOV.U32 R0, RZ, RZ, -0x1 ;  /* 0xffffffffff007424 */ /* 0x000fe200078e00ff */
[----:B------:R-:W-:-:S04]  /*02e0*/  MOV R4, 0x310 ;  /* 0x0000031000047802 */ /* 0x000fc80000000f00 */
[----:B------:R1:W-:Y:S03]  /*02f0*/  STS [UR4], R0 ;  /* 0x00000000ff007988 */ /* 0x0003e60008000804 */
[----:B01----:R-:W-:Y:S05]  /*0300*/  CALL.REL.NOINC `($__internal_1_$__cuda_sm10x_tcgen05_guardrail_trap_phase_invalid_during_alloc) ;  /* 0x0000005800d87944 */ /* 0x003fea0003c00000 */
.L_x_2:
[----:B------:R-:W-:Y:S05]  /*0310*/  WARPSYNC.ALL ;  /* 0x0000000000007948 */ /* 0x000fea0003800000 */
[----:B------:R-:W-:Y:S01]  /*0320*/  NOP ;  /* 0x0000000000007918 */ /* 0x000fe20000000000 */
.L_x_0:
[----:B-1----:R-:W1:Y:S01]  /*0330*/  S2R R3, SR_CTAID.X ;  /* 0x0000000000037919 */ /* 0x002e620000002500 */
[----:B------:R-:W2:Y:S01]  /*0340*/  S2UR UR13, SR_CTAID.Y ;  /* 0x00000000000d79c3 */ /* 0x000ea20000002600 */
[----:B------:R-:W2:Y:S01]  /*0350*/  LDCU.64 UR4, c[0x0][0x3b0] ;  /* 0x00007600ff0477ac */ /* 0x000ea20008000a00 */
[----:B------:R-:W-:Y:S02]  /*0360*/  SHF.R.U32.HI R70, RZ, 0x6, R2 ;  /* 0x00000006ff467819 */ /* 0x000fe40000011602 */
[----:B------:R-:W-:Y:S01]  /*0370*/  LEA.HI R58, R2, 0xc, RZ, 0x1a ;  /* 0x0000000c023a7811 */ /* 0x000fe200078fd0ff */
[----:B------:R-:W-:Y:S01]  /*0380*/  UMOV UR14, 0x400 ;  /* 0x00000400000e7882 */ /* 0x000fe20000000000 */
[----:B------:R-:W-:Y:S01]  /*0390*/  SGXT.U32 R70, R70, 0x2 ;  /* 0x000000024646781a */ /* 0x000fe20000000000 */
[----:B------:R-:W3:Y:S01]  /*03a0*/  LDCU.64 UR26, c[0x0][0x358] ;  /* 0x00006b00ff1a77ac */ /* 0x000ee20008000a00 */
[----:B------:R-:W4:Y:S08]  /*03b0*/  S2UR UR6, SR_CgaCtaId ;  /* 0x00000000000679c3 */ /* 0x000f300000008800 */
[----:B------:R-:W0:Y:S08]  /*03c0*/  LDC.64 R24, c[0x0][0x380] ;  /* 0x0000e000ff187b82 */ /* 0x000e300000000a00 */
[----:B------:R-:W3:Y:S01]  /*03d0*/  LDC R23, c[0x0][0x3b8] ;  /* 0x0000ee00ff177b82 */ /* 0x000ee20000000800 */
[----:B--2---:R-:W-:Y:S01]  /*03e0*/  UIMAD UR4, UR13, UR4, URZ ;  /* 0x000000040d0472a4 */ /* 0x004fe2000f8e02ff */
[----:B-1----:R-:W-:Y:S01]  /*03f0*/  IMAD.SHL.U32 R3, R3, 0x40, RZ ;  /* 0x0000004003037824 */ /* 0x002fe200078e00ff */
[----:B----4-:R-:W-:Y:S01]  /*0400*/  ULEA UR14, UR6, UR14, 0x18 ;  /* 0x0000000e060e7291 */ /* 0x010fe2000f8ec0ff */
[----:B------:R-:W-:-:S04]  /*0410*/  LEA.HI R68, R2, 0x1c, RZ, 0x1a ;  /* 0x0000001c02447811 */ /* 0x000fc800078fd0ff */
[----:B------:R-:W1:Y:S01]  /*0420*/  LDC.64 R60, c[0x0][0x3c0] ;  /* 0x0000f000ff3c7b82 */ /* 0x000e620000000a00 */
[----:B------:R-:W-:-:S05]  /*0430*/  LOP3.LUT R0, R3, 0x3f, R2, 0xf8, !PT ;  /* 0x0000003f03007812 */ /* 0x000fca00078ef802 */
[----:B------:R-:W-:Y:S01]  /*0440*/  IMAD R5, R0, UR5, RZ ;  /* 0x0000000500057c24 */ /* 0x000fe2000f8e02ff */
[----:B------:R-:W-:-:S04]  /*0450*/  USHF.R.S32.HI UR5, URZ, 0x1f, UR4 ;  /* 0x0000001fff057899 */ /* 0x000fc80008011404 */
[----:B0-----:R-:W-:Y:S01]  /*0460*/  IADD3 R24, P0, P1, R5, UR4, R24 ;  /* 0x0000000405187c10 */ /* 0x001fe2000f91e018 */
[----:B------:R-:W0:Y:S01]  /*0470*/  LDCU UR4, c[0x0][0x3c8] ;  /* 0x00007900ff0477ac */ /* 0x000e220008000800 */
[----:B------:R-:W-:Y:S01]  /*0480*/  SHF.R.S32.HI R4, RZ, 0x1f, R5 ;  /* 0x0000001fff047819 */ /* 0x000fe20000011405 */
[----:B---3--:R-:W-:-:S03]  /*0490*/  IMAD R7, R70, R23, RZ ;  /* 0x0000001746077224 */ /* 0x008fc600078e02ff */
[----:B------:R-:W-:Y:S01]  /*04a0*/  IADD3.X R26, PT, PT, R4, UR5, R25, P0, P1 ;  /* 0x00000005041a7c10 */ /* 0x000fe200087e2419 */
[----:B------:R-:W-:Y:S01]  /*04b0*/  BAR.SYNC.DEFER_BLOCKING 0x0 ;  /* 0x0000000000007b1d */ /* 0x000fe20000010000 */
[----:B------:R-:W-:Y:S01]  /*04c0*/  IMAD R8, R23, 0x4, R7 ;  /* 0x0000000417087824 */ /* 0x000fe200078e0207 */
[----:B------:R-:W-:-:S03]  /*04d0*/  IADD3 R4, P0, PT, R7, R24, RZ ;  /* 0x0000001807047210 */ /* 0x000fc60007f1e0ff */
[----:B------:R-:W-:Y:S01]  /*04e0*/  IMAD R14, R23, 0x4, R8 ;  /* 0x00000004170e7824 */ /* 0x000fe200078e0208 */
[----:B------:R-:W-:Y:S01]  /*04f0*/  LEA.HI.X.SX32 R5, R7, R26, 0x1, P0 ;  /* 0x0000001a07057211 */ /* 0x000fe200000f0eff */
[-C--:B------:R-:W-:Y:S01]  /*0500*/  IMAD R9, R58, R23.reuse, RZ ;  /* 0x000000173a097224 */ /* 0x080fe200078e02ff */
[-C--:B------:R-:W-:Y:S01]  /*0510*/  IADD3 R10, P0, PT, R8, R24.reuse, RZ ;  /* 0x00000018080a7210 */ /* 0x080fe20007f1e0ff */
[----:B------:R-:W-:Y:S01]  /*0520*/  IMAD R15, R68, R23, RZ ;  /* 0x00000017440f7224 */ /* 0x000fe200078e02ff */
[C---:B------:R-:W-:Y:S01]  /*0530*/  IADD3 R6, P1, PT, R14.reuse, R24, RZ ;  /* 0x000000180e067210 */ /* 0x040fe20007f3e0ff */
[----:B------:R-:W2:Y:S03]  /*0540*/  LDS R25, [UR14] ;  /* 0x0000000eff197984 */ /* 0x000ea60008000800 */
[----:B------:R-:W-:Y:S01]  /*0550*/  LEA.HI.X.SX32 R7, R14, R26, 0x1, P1 ;  /* 0x0000001a0e077211 */ /* 0x000fe200008f0eff */
[----:B------:R-:W-:Y:S01]  /*0560*/  BAR.SYNC.DEFER_BLOCKING 0x0 ;  /* 0x0000000000007b1d */ /* 0x000fe20000010000 */
[----:B------:R-:W-:-:S02]  /*0570*/  IADD3 R12, P1, PT, R9, R24, RZ ;  /* 0x00000018090c7210 */ /* 0x000fc40007f3e0ff */
[----:B------:R-:W-:Y:S02]  /*0580*/  LEA.HI.X.SX32 R11, R8, R26, 0x1, P0 ;  /* 0x0000001a080b7211 */ /* 0x000fe400000f0eff */
[----:B------:R-:W-:Y:S02]  /*0590*/  IADD3 R8, P0, PT, R15, R24, RZ ;  /* 0x000000180f087210 */ /* 0x000fe40007f1e0ff */
[-C--:B------:R-:W-:Y:S02]  /*05a0*/  LEA.HI.X.SX32 R13, R9, R26.reuse, 0x1, P1 ;  /* 0x0000001a090d7211 */ /* 0x080fe400008f0eff */
[----:B------:R-:W-:Y:S02]  /*05b0*/  LEA.HI R54, R2, 0x3c, RZ, 0x1a ;  /* 0x0000003c02367811 */ /* 0x000fe400078fd0ff */
[----:B------:R-:W-:Y:S01]  /*05c0*/  LEA.HI.X.SX32 R9, R15, R26, 0x1, P0 ;  /* 0x0000001a0f097211 */ /* 0x000fe200000f0eff */
[----:B------:R-:W-:Y:S02]  /*05d0*/  IMAD R15, R23, 0x8, R14 ;  /* 0x00000008170f7824 */ /* 0x000fe400078e020e */
[-C--:B------:R-:W-:Y:S01]  /*05e0*/  IMAD R18, R54, R23.reuse, RZ ;  /* 0x0000001736127224 */ /* 0x080fe200078e02ff */
[----:B------:R-:W-:Y:S01]  /*05f0*/  LEA.HI R66, R2, 0x2c, RZ, 0x1a ;  /* 0x0000002c02427811 */ /* 0x000fe200078fd0ff */
[----:B------:R-:W5:Y:S03]  /*0600*/  LDG.E.U8 R5, desc[UR26][R4.64] ;  /* 0x0000001a04057981 */ /* 0x000f66000c1e1100 */
[----:B------:R-:W-:Y:S01]  /*0610*/  IADD3 R20, P0, PT, R18, R24, RZ ;  /* 0x0000001812147210 */ /* 0x000fe20007f1e0ff */
[----:B------:R-:W5:Y:S01]  /*0620*/  LDG.E.U8 R7, desc[UR26][R6.64] ;  /* 0x0000001a06077981 */ /* 0x000f62000c1e1100 */
[----:B------:R-:W-:-:S03]  /*0630*/  IMAD R17, R66, R23, RZ ;  /* 0x0000001742117224 */ /* 0x000fc600078e02ff */
[----:B------:R-:W5:Y:S04]  /*0640*/  LDG.E.U8 R8, desc[UR26][R8.64] ;  /* 0x0000001a08087981 */ /* 0x000f68000c1e1100 */
[----:B------:R3:W5:Y:S01]  /*0650*/  LDG.E.U8 R4, desc[UR26][R10.64] ;  /* 0x0000001a0a047981 */ /* 0x000762000c1e1100 */
[----:B------:R-:W-:Y:S02]  /*0660*/  LEA.HI.X.SX32 R21, R18, R26, 0x1, P0 ;  /* 0x0000001a12157211 */ /* 0x000fe400000f0eff */
[-C--:B------:R-:W-:Y:S01]  /*0670*/  IADD3 R16, P1, PT, R17, R24.reuse, RZ ;  /* 0x0000001811107210 */ /* 0x080fe20007f3e0ff */
[----:B------:R4:W5:Y:S01]  /*0680*/  LDG.E.U8 R6, desc[UR26][R12.64] ;  /* 0x0000001a0c067981 */ /* 0x000962000c1e1100 */
[----:B---3--:R-:W-:Y:S01]  /*0690*/  IMAD R11, R23, 0x4, R15 ;  /* 0x00000004170b7824 */ /* 0x008fe200078e020f */
[----:B------:R-:W-:-:S02]  /*06a0*/  IADD3 R14, P0, PT, R15, R24, RZ ;  /* 0x000000180f0e7210 */ /* 0x000fc40007f1e0ff */
[----:B------:R-:W5:Y:S01]  /*06b0*/  LDG.E.U8 R76, desc[UR26][R20.64] ;  /* 0x0000001a144c7981 */ /* 0x000f62000c1e1100 */
[----:B------:R-:W-:Y:S01]  /*06c0*/  LEA.HI.X.SX32 R17, R17, R26, 0x1, P1 ;  /* 0x0000001a11117211 */ /* 0x000fe200008f0eff */
[----:B----4-:R-:W-:-:S04]  /*06d0*/  IMAD R13, R23, 0x4, R11 ;  /* 0x00000004170d7824 */ /* 0x010fc800078e020b */
[----:B------:R-:W-:Y:S01]  /*06e0*/  IMAD R9, R23, 0x8, R13 ;  /* 0x0000000817097824 */ /* 0x000fe200078e020d */
[----:B------:R-:W-:Y:S01]  /*06f0*/  LEA.HI.X.SX32 R15, R15, R26, 0x1, P0 ;  /* 0x0000001a0f0f7211 */ /* 0x000fe200000f0eff */
[----:B------:R3:W5:Y:S02]  /*0700*/  LDG.E.U8 R72, desc[UR26][R16.64] ;  /* 0x0000001a10487981 */ /* 0x000764000c1e1100 */
[----:B------:R-:W-:Y:S01]  /*0710*/  IMAD R19, R23, 0x4, R9 ;  /* 0x0000000417137824 */ /* 0x000fe200078e0209 */
[-C--:B------:R-:W-:Y:S01]  /*0720*/  IADD3 R10, P0, PT, R11, R24.reuse, RZ ;  /* 0x000000180b0a7210 */ /* 0x080fe20007f1e0ff */
[----:B------:R-:W5:Y:S03]  /*0730*/  LDG.E.U8 R43, desc[UR26][R14.64] ;  /* 0x0000001a0e2b7981 */ /* 0x000f66000c1e1100 */
[----:B------:R-:W-:Y:S01]  /*0740*/  IADD3 R18, P1, PT, R19, R24, RZ ;  /* 0x0000001813127210 */ /* 0x000fe20007f3e0ff */
[----:B------:R-:W-:Y:S01]  /*0750*/  IMAD R22, R23, 0x4, R19 ;  /* 0x0000000417167824 */ /* 0x000fe200078e0213 */
[----:B------:R-:W-:-:S02]  /*0760*/  LEA.HI.X.SX32 R11, R11, R26, 0x1, P0 ;  /* 0x0000001a0b0b7211 */ /* 0x000fc400000f0eff */
[----:B------:R-:W-:Y:S02]  /*0770*/  IADD3 R12, P0, PT, R13, R24, RZ ;  /* 0x000000180d0c7210 */ /* 0x000fe40007f1e0ff */
[-C--:B------:R-:W-:Y:S01]  /*0780*/  LEA.HI.X.SX32 R19, R19, R26.reuse, 0x1, P1 ;  /* 0x0000001a13137211 */ /* 0x080fe200008f0eff */
[----:B------:R-:W5:Y:S01]  /*0790*/  LDG.E.U8 R44, desc[UR26][R10.64] ;  /* 0x0000001a0a2c7981 */ /* 0x000f62000c1e1100 */
[----:B------:R-:W-:Y:S02]  /*07a0*/  LEA.HI.X.SX32 R13, R13, R26, 0x1, P0 ;  /* 0x0000001a0d0d7211 */ /* 0x000fe400000f0eff */
[C---:B---3--:R-:W-:Y:S01]  /*07b0*/  IADD3 R16, P0, PT, R9.reuse, R24, RZ ;  /* 0x0000001809107210 */ /* 0x048fe20007f1e0ff */
[----:B------:R3:W5:Y:S03]  /*07c0*/  LDG.E.U8 R52, desc[UR26][R18.64] ;  /* 0x0000001a12347981 */ /* 0x000766000c1e1100 */
[----:B------:R-:W-:Y:S01]  /*07d0*/  LEA.HI.X.SX32 R17, R9, R26, 0x1, P0 ;  /* 0x0000001a09117211 */ /* 0x000fe200000f0eff */
[C---:B------:R-:W-:Y:S01]  /*07e0*/  IMAD R9, R23.reuse, 0x8, R22 ;  /* 0x0000000817097824 */ /* 0x040fe200078e0216 */
[----:B------:R-:W-:Y:S01]  /*07f0*/  LOP3.LUT R45, R2, 0x3f, RZ, 0xc0, !PT ;  /* 0x0000003f022d7812 */ /* 0x000fe200078ec0ff */
[----:B------:R4:W5:Y:S01]  /*0800*/  LDG.E.U8 R53, desc[UR26][R12.64] ;  /* 0x0000001a0c357981 */ /* 0x000962000c1e1100 */
[----:B---3--:R-:W3:Y:S01]  /*0810*/  LDC.64 R18, c[0x0][0x388] ;  /* 0x0000e200ff127b82 */ /* 0x008ee20000000a00 */
[C---:B------:R-:W-:Y:S01]  /*0820*/  IADD3 R14, P0, PT, R22.reuse, R24, RZ ;  /* 0x00000018160e7210 */ /* 0x040fe20007f1e0ff */
[C---:B------:R-:W-:Y:S01]  /*0830*/  IMAD R21, R23.reuse, 0x4, R9 ;  /* 0x0000000417157824 */ /* 0x040fe200078e0209 */
[----:B------:R0:W5:Y:S02]  /*0840*/  LDG.E.U8 R55, desc[UR26][R16.64] ;  /* 0x0000001a10377981 */ /* 0x000164000c1e1100 */
[----:B------:R-:W-:Y:S01]  /*0850*/  LEA.HI.X.SX32 R15, R22, R26, 0x1, P0 ;  /* 0x0000001a160f7211 */ /* 0x000fe200000f0eff */
[----:B------:R-:W-:Y:S01]  /*0860*/  IMAD R22, R23, 0x4, R21 ;  /* 0x0000000417167824 */ /* 0x000fe200078e0215 */
[----:B------:R-:W-:-:S02]  /*0870*/  IADD3 R10, P0, PT, R9, R24, RZ ;  /* 0x00000018090a7210 */ /* 0x000fc40007f1e0ff */
[----:B------:R-:W-:Y:S01]  /*0880*/  IADD3 R20, P1, PT, R21, R24, RZ ;  /* 0x0000001815147210 */ /* 0x000fe20007f3e0ff */
[----:B------:R2:W5:Y:S01]  /*0890*/  LDG.E.U8 R59, desc[UR26][R14.64] ;  /* 0x0000001a0e3b7981 */ /* 0x000562000c1e1100 */
[----:B------:R-:W-:Y:S02]  /*08a0*/  LEA.HI.X.SX32 R11, R9, R26, 0x1, P0 ;  /* 0x0000001a090b7211 */ /* 0x000fe400000f0eff */
[----:B----4-:R-:W-:Y:S01]  /*08b0*/  IADD3 R12, P0, PT, R22, R24, RZ ;  /* 0x00000018160c7210 */ /* 0x010fe20007f1e0ff */
[----:B0-----:R-:W-:Y:S02]  /*08c0*/  IMAD R16, R45, UR4, RZ ;  /* 0x000000042d107c24 */ /* 0x001fe4000f8e02ff */
[----:B-1----:R-:W-:Y:S01]  /*08d0*/  IMAD R9, R60, UR13, RZ ;  /* 0x0000000d3c097c24 */ /* 0x002fe2000f8e02ff */
[-C--:B------:R-:W-:Y:S01]  /*08e0*/  LEA.HI.X.SX32 R13, R22, R26.reuse, 0x1, P0 ;  /* 0x0000001a160d7211 */ /* 0x080fe200000f0eff */
[----:B------:R0:W5:Y:S01]  /*08f0*/  LDG.E.U8 R67, desc[UR26][R10.64] ;  /* 0x0000001a0a437981 */ /* 0x000162000c1e1100 */
[----:B------:R-:W-:-:S02]  /*0900*/  LEA.HI.X.SX32 R21, R21, R26, 0x1, P1 ;  /* 0x0000001a15157211 */ /* 0x000fc400008f0eff */
[--C-:B--2---:R-:W-:Y:S01]  /*0910*/  SHF.R.S32.HI R14, RZ, 0x1f, R9.reuse ;  /* 0x0000001fff0e7819 */ /* 0x104fe20000011409 */
[----:B------:R1:W5:Y:S01]  /*0920*/  LDG.E.U8 R69, desc[UR26][R12.64] ;  /* 0x0000001a0c457981 */ /* 0x000362000c1e1100 */
[----:B---3--:R-:W-:Y:S01]  /*0930*/  IADD3 R23, P0, P1, R16, R18, R9 ;  /* 0x0000001210177210 */ /* 0x008fe2000791e009 */
[----:B0-----:R-:W-:Y:S01]  /*0940*/  IMAD R10, R70, R61, RZ ;  /* 0x0000003d460a7224 */ /* 0x001fe200078e02ff */
[----:B------:R-:W-:Y:S01]  /*0950*/  SHF.R.S32.HI R16, RZ, 0x1f, R16 ;  /* 0x0000001fff107819 */ /* 0x000fe20000011410 */
[----:B------:R0:W5:Y:S02]  /*0960*/  LDG.E.U8 R74, desc[UR26][R20.64] ;  /* 0x0000001a144a7981 */ /* 0x000164000c1e1100 */
[----:B-1----:R-:W-:Y:S01]  /*0970*/  IMAD R12, R61, 0x4, R10 ;  /* 0x000000043d0c7824 */ /* 0x002fe200078e020a */
[----:B0-----:R-:W-:-:S03]  /*0980*/  IADD3.X R21, PT, PT, R16, R19, R14, P0, P1 ;  /* 0x0000001310157210 */ /* 0x001fc600007e240e */
[----:B------:R-:W-:Y:S01]  /*0990*/  IMAD R14, R61, 0x4, R12 ;  /* 0x000000043d0e7824 */ /* 0x000fe200078e020c */
[----:B------:R-:W-:-:S03]  /*09a0*/  IADD3 R64, P0, PT, R10, R23, RZ ;  /* 0x000000170a407210 */ /* 0x000fc60007f1e0ff */
[----:B------:R-:W-:Y:S01]  /*09b0*/  IMAD R16, R61, 0x8, R14 ;  /* 0x000000083d107824 */ /* 0x000fe200078e020e */
[----:B------:R-:W-:-:S03]  /*09c0*/  LEA.HI.X.SX32 R65, R10, R21, 0x1, P0 ;  /* 0x000000150a417211 */ /* 0x000fc600000f0eff */
[----:B------:R-:W-:Y:S01]  /*09d0*/  IMAD R18, R61, 0x4, R16 ;  /* 0x000000043d127824 */ /* 0x000fe200078e0210 */
[----:B------:R-:W-:-:S03]  /*09e0*/  IADD3 R62, P0, PT, R12, R23, RZ ;  /* 0x000000170c3e7210 */ /* 0x000fc60007f1e0ff */
[C---:B------:R-:W-:Y:S02]  /*09f0*/  IMAD R10, R61.reuse, 0x4, R18 ;  /* 0x000000043d0a7824 */ /* 0x040fe400078e0212 */
[----:B------:R-:W-:Y:S02]  /*0a00*/  IMAD R11, R58, R61, RZ ;  /* 0x0000003d3a0b7224 */ /* 0x000fe400078e02ff */
[C---:B------:R-:W-:Y:S01]  /*0a10*/  IMAD R20, R61.reuse, 0x8, R10 ;  /* 0x000000083d147824 */ /* 0x040fe200078e020a */
[----:B------:R-:W-:Y:S01]  /*0a20*/  LEA.HI.X.SX32 R63, R12, R21, 0x1, P0 ;  /* 0x000000150c3f7211 */ /* 0x000fe200000f0eff */
[----:B------:R-:W-:Y:S02]  /*0a30*/  IMAD R13, R68, R61, RZ ;  /* 0x0000003d440d7224 */ /* 0x000fe400078e02ff */
[----:B------:R-:W-:Y:S01]  /*0a40*/  IMAD R12, R61, 0x4, R20 ;  /* 0x000000043d0c7824 */ /* 0x000fe200078e0214 */
[-C--:B------:R-:W-:Y:S02]  /*0a50*/  IADD3 R50, P1, PT, R11, R23.reuse, RZ ;  /* 0x000000170b327210 */ /* 0x080fe40007f3e0ff */
[----:B------:R-:W-:Y:S01]  /*0a60*/  IADD3 R56, P0, PT, R14, R23, RZ ;  /* 0x000000170e387210 */ /* 0x000fe20007f1e0ff */
[----:B------:R-:W-:Y:S01]  /*0a70*/  IMAD R42, R61, 0x4, R12 ;  /* 0x000000043d2a7824 */ /* 0x000fe200078e020c */
[----:B------:R-:W-:-:S02]  /*0a80*/  SHF.R.U32.HI R15, RZ, 0x5, R2 ;  /* 0x00000005ff0f7819 */ /* 0x000fc40000011602 */
[----:B------:R-:W-:Y:S02]  /*0a90*/  IADD3 R40, P2, PT, R13, R23, RZ ;  /* 0x000000170d287210 */ /* 0x000fe40007f5e0ff */
[----:B------:R-:W-:Y:S02]  /*0aa0*/  LEA.HI.X.SX32 R51, R11, R21, 0x1, P1 ;  /* 0x000000150b337211 */ /* 0x000fe400008f0eff */
[----:B------:R-:W-:Y:S02]  /*0ab0*/  SHF.R.S32.HI R9, RZ, 0x7, R2 ;  /* 0x00000007ff097819 */ /* 0x000fe40000011402 */
[----:B------:R-:W-:Y:S02]  /*0ac0*/  IADD3 R48, P1, PT, R16, R23, RZ ;  /* 0x0000001710307210 */ /* 0x000fe40007f3e0ff */
[----:B------:R-:W-:Y:S01]  /*0ad0*/  LEA.HI.X.SX32 R57, R14, R21, 0x1, P0 ;  /* 0x000000150e397211 */ /* 0x000fe200000f0eff */
[----:B------:R-:W-:Y:S01]  /*0ae0*/  IMAD R14, R61, 0x8, R42 ;  /* 0x000000083d0e7824 */ /* 0x000fe200078e022a */
[----:B------:R-:W-:Y:S01]  /*0af0*/  R2UR UR21, R15 ;  /* 0x000000000f1572ca */ /* 0x000fe200000e0000 */
[----:B------:R-:W-:Y:S01]  /*0b00*/  IMAD R15, R66, R61, RZ ;  /* 0x0000003d420f7224 */ /* 0x000fe200078e02ff */
[----:B------:R-:W-:-:S02]  /*0b10*/  LEA.HI.X.SX32 R41, R13, R21, 0x1, P2 ;  /* 0x000000150d297211 */ /* 0x000fc400010f0eff */
[----:B------:R-:W-:Y:S02]  /*0b20*/  ISETP.GE.U32.AND P5, PT, R2, 0x20, PT ;  /* 0x000000200200780c */ /* 0x000fe40003fa6070 */
[----:B------:R-:W-:Y:S02]  /*0b30*/  SGXT R9, R9, 0x1 ;  /* 0x000000010909781a */ /* 0x000fe40000000200 */
[----:B------:R-:W-:Y:S02]  /*0b40*/  IADD3 R46, P2, PT, R18, R23, RZ ;  /* 0x00000017122e7210 */ /* 0x000fe40007f5e0ff */
[----:B------:R-:W-:Y:S01]  /*0b50*/  LEA.HI.X.SX32 R49, R16, R21, 0x1, P1 ;  /* 0x0000001510317211 */ /* 0x000fe200008f0eff */
[----:B------:R-:W-:Y:S01]  /*0b60*/  IMAD R16, R61, 0x4, R14 ;  /* 0x000000043d107824 */ /* 0x000fe200078e020e */
[----:B------:R-:W-:Y:S01]  /*0b70*/  LOP3.LUT R19, R9, 0x90, RZ, 0xc0, !PT ;  /* 0x0000009009137812 */ /* 0x000fe200078ec0ff */
[----:B------:R-:W-:Y:S01]  /*0b80*/  IMAD R17, R54, R61, RZ ;  /* 0x0000003d36117224 */ /* 0x000fe200078e02ff */
[----:B------:R-:W-:Y:S01]  /*0b90*/  LEA.HI.X.SX32 R47, R18, R21, 0x1, P2 ;  /* 0x00000015122f7211 */ /* 0x000fe200010f0eff */
[----:B------:R-:W-:Y:S01]  /*0ba0*/  IMAD R9, R61, 0x4, R16 ;  /* 0x000000043d097824 */ /* 0x000fe200078e0210 */
[----:B------:R-:W-:-:S02]  /*0bb0*/  IADD3 R38, P3, PT, R15, R23, RZ ;  /* 0x000000170f267210 */ /* 0x000fc40007f7e0ff */
[-C--:B------:R-:W-:Y:S02]  /*0bc0*/  IADD3 R34, P0, PT, R10, R23.reuse, RZ ;  /* 0x000000170a227210 */ /* 0x080fe40007f1e0ff */
[-C--:B------:R-:W-:Y:S02]  /*0bd0*/  IADD3 R32, P1, PT, R20, R23.reuse, RZ ;  /* 0x0000001714207210 */ /* 0x080fe40007f3e0ff */
[----:B------:R-:W-:Y:S02]  /*0be0*/  IADD3 R30, P2, PT, R12, R23, RZ ;  /* 0x000000170c1e7210 */ /* 0x000fe40007f5e0ff */
[-C--:B------:R-:W-:Y:S02]  /*0bf0*/  LEA.HI.X.SX32 R39, R15, R21.reuse, 0x1, P3 ;  /* 0x000000150f277211 */ /* 0x080fe400018f0eff */
[-C--:B------:R-:W-:Y:S02]  /*0c00*/  LEA.HI.X.SX32 R35, R10, R21.reuse, 0x1, P0 ;  /* 0x000000150a237211 */ /* 0x080fe400000f0eff */
[----:B------:R-:W-:-:S02]  /*0c10*/  LEA.HI.X.SX32 R33, R20, R21, 0x1, P1 ;  /* 0x0000001514217211 */ /* 0x000fc400008f0eff */
[----:B------:R-:W-:Y:S02]  /*0c20*/  LEA.HI.X.SX32 R31, R12, R21, 0x1, P2 ;  /* 0x000000150c1f7211 */ /* 0x000fe400010f0eff */
[-C--:B------:R-:W-:Y:S02]  /*0c30*/  IADD3 R36, P4, PT, R17, R23.reuse, RZ ;  /* 0x0000001711247210 */ /* 0x080fe40007f9e0ff */
[-C--:B------:R-:W-:Y:S02]  /*0c40*/  IADD3 R28, P0, PT, R42, R23.reuse, RZ ;  /* 0x000000172a1c7210 */ /* 0x080fe40007f1e0ff */
[-C--:B------:R-:W-:Y:S02]  /*0c50*/  IADD3 R26, P1, PT, R14, R23.reuse, RZ ;  /* 0x000000170e1a7210 */ /* 0x080fe40007f3e0ff */
[-C--:B------:R-:W-:Y:S02]  /*0c60*/  IADD3 R24, P2, PT, R16, R23.reuse, RZ ;  /* 0x0000001710187210 */ /* 0x080fe40007f5e0ff */
[----:B------:R-:W-:-:S02]  /*0c70*/  IADD3 R22, P3, PT, R9, R23, RZ ;  /* 0x0000001709167210 */ /* 0x000fc40007f7e0ff */
[----:B------:R-:W-:Y:S02]  /*0c80*/  R2UR UR12, R25 ;  /* 0x00000000190c72ca */ /* 0x000fe400000e0000 */
[-C--:B------:R-:W-:Y:S02]  /*0c90*/  LEA.HI.X.SX32 R37, R17, R21.reuse, 0x1, P4 ;  /* 0x0000001511257211 */ /* 0x080fe400020f0eff */
[-C--:B------:R-:W-:Y:S02]  /*0ca0*/  LEA.HI.X.SX32 R29, R42, R21.reuse, 0x1, P0 ;  /* 0x000000152a1d7211 */ /* 0x080fe400000f0eff */
[-C--:B------:R-:W-:Y:S02]  /*0cb0*/  LEA.HI.X.SX32 R27, R14, R21.reuse, 0x1, P1 ;  /* 0x000000150e1b7211 */ /* 0x080fe400008f0eff */
[-C--:B------:R-:W-:Y:S02]  /*0cc0*/  LEA.HI.X.SX32 R25, R16, R21.reuse, 0x1, P2 ;  /* 0x0000001510197211 */ /* 0x080fe400010f0eff */
[----:B------:R-:W-:-:S02]  /*0cd0*/  LEA.HI.X.SX32 R23, R9, R21, 0x1, P3 ;  /* 0x0000001509177211 */ /* 0x000fc400018f0eff */
[----:B------:R-:W-:Y:S01]  /*0ce0*/  LOP3.LUT R20, R19, 0x7f, R2, 0x78, !PT ;  /* 0x0000007f13147812 */ /* 0x000fe200078e7802 */
[----:B------:R-:W-:Y:S06]  /*0cf0*/  @P5 BRA `(.L_x_5) ;  /* 0x0000000000185947 */ /* 0x000fec0003800000 */
[----:B------:R-:W-:Y:S01]  /*0d00*/  ELECT P0, URZ, PT ;  /* 0x0000000000ff782f */ /* 0x000fe20003800000 */
[----:B------:R-:W-:Y:S01]  /*0d10*/  IMAD.MOV.U32 R9, RZ, RZ, 0x1 ;  /* 0x00000001ff097424 */ /* 0x000fe200078e00ff */
[----:B------:R-:W-:Y:S01]  /*0d20*/  UMOV UR4, 0x40 ;  /* 0x0000004000047882 */ /* 0x000fe20000000000 */
[----:B------:R-:W-:Y:S01]  /*0d30*/  UVIRTCOUNT.DEALLOC.SMPOOL 0x80 ;  /* 0x000000800000784c */ /* 0x000fe20000000000 */
[----:B------:R-:W-:-:S09]  /*0d40*/  ULEA UR4, UR6, UR4, 0x18 ;  /* 0x0000000406047291 */ /* 0x000fd2000f8ec0ff */
[----:B------:R0:W-:Y:S03]  /*0d50*/  @P0 STS.U8 [UR4], R9 ;  /* 0x00000009ff000988 */ /* 0x0001e60008000004 */
.L_x_5:
[----:B------:R-:W-:Y:S01]  /*0d60*/  USHF.L.U32 UR5, UR21, 0x3, URZ ;  /* 0x0000000315057899 */ /* 0x000fe200080006ff */
[----:B------:R-:W-:Y:S01]  /*0d70*/  LOP3.LUT R21, R20, 0x20, RZ, 0x3c, !PT ;  /* 0x0000002014157812 */ /* 0x000fe200078e3cff */
[----:B------:R-:W-:Y:S01]  /*0d80*/  USHF.L.U32 UR4, UR21, 0x15, URZ ;  /* 0x0000001515047899 */ /* 0x000fe200080006ff */
[----:B------:R-:W-:Y:S01]  /*0d90*/  LOP3.LUT P0, RZ, R2, 0xff, RZ, 0xc0, !PT ;  /* 0x000000ff02ff7812 */ /* 0x000fe2000780c0ff */
[----:B------:R-:W-:Y:S01]  /*0da0*/  ULOP3.LUT UR5, UR5, 0x20, URZ, 0xc0, !UPT ;  /* 0x0000002005057892 */ /* 0x000fe2000f8ec0ff */
[----:B-----5:R1:W-:Y:S01]  /*0db0*/  STS.U8 [R20+UR14], R5 ;  /* 0x0000000514007988 */ /* 0x0203e2000800000e */
[----:B------:R-:W-:Y:S01]  /*0dc0*/  UMOV UR6, 0x1 ;  /* 0x0000000100067882 */ /* 0x000fe20000000000 */
[----:B------:R-:W-:Y:S01]  /*0dd0*/  UIADD3 UR17, UPT, UPT, UR14, 0x5000, URZ ;  /* 0x000050000e117890 */ /* 0x000fe2000fffe0ff */
[----:B------:R-:W-:Y:S01]  /*0de0*/  VIADD R42, R3, 0x40 ;  /* 0x00000040032a7836 */ /* 0x000fe20000000000 */
[----:B------:R-:W-:Y:S01]  /*0df0*/  ULOP3.LUT UR4, UR5, 0x600000, UR4, 0xf8, !UPT ;  /* 0x0060000005047892 */ /* 0x000fe2000f8ef804 */
[----:B------:R2:W-:Y:S03]  /*0e00*/  STS.U8 [R20+UR14+0x200], R7 ;  /* 0x0002000714007988 */ /* 0x0005e6000800000e */
[----:B------:R-:W-:Y:S01]  /*0e10*/  UIADD3 UR15, UPT, UPT, UR12, UR4, URZ ;  /* 0x000000040c0f7290 */ /* 0x000fe2000fffe0ff */
[----:B------:R-:W-:Y:S01]  /*0e20*/  STS.U8 [R20+UR14+0x400], R43 ;  /* 0x0004002b14007988 */ /* 0x000fe2000800000e */
[----:B------:R-:W-:Y:S01]  /*0e30*/  ISETP.GT.AND P1, PT, R42, RZ, PT ;  /* 0x000000ff2a00720c */ /* 0x000fe20003f24270 */
[----:B------:R-:W-:Y:S01]  /*0e40*/  VOTEU.ALL UP0, P0 ;  /* 0x0000000000ff7886 */ /* 0x000fe20000000000 */
[----:B------:R-:W-:Y:S01]  /*0e50*/  VOTEU.ALL UP1, P0 ;  /* 0x0000000000ff7886 */ /* 0x000fe20000020000 */
[----:B------:R-:W-:Y:S01]  /*0e60*/  STS.U8 [R20+UR14+0x600], R53 ;  /* 0x0006003514007988 */ /* 0x000fe2000800000e */
[----:B-1----:R-:W-:-:S02]  /*0e70*/  PRMT R5, RZ, 0x7610, R5 ;  /* 0x00007610ff057816 */ /* 0x002fc40000000005 */
[----:B------:R-:W-:-:S04]  /*0e80*/  @!UP0 UIADD3 UR4, UPT, UPT, -UR6, 0x100000, URZ ;  /* 0x0010000006048890 */ /* 0x000fc8000fffe1ff */
[----:B------:R-:W-:Y:S02]  /*0e90*/  @!UP0 USHF.L.U32 UR5, UR4, 0xb, URZ ;  /* 0x0000000b04058899 */ /* 0x000fe400080006ff */
[----:B------:R-:W-:Y:S01]  /*0ea0*/  @!UP0 USHF.L.U32 UR4, UR4, 0x1, URZ ;  /* 0x0000000104048899 */ /* 0x000fe200080006ff */
[----:B------:R-:W-:Y:S01]  /*0eb0*/  STS.U8 [R20+UR14+0x800], R55 ;  /* 0x0008003714007988 */ /* 0x000fe2000800000e */
[----:B--2---:R-:W-:-:S03]  /*0ec0*/  PRMT R7, RZ, 0x7610, R7 ;  /* 0x00007610ff077816 */ /* 0x004fc60000000007 */
[----:B------:R-:W-:Y:S04]  /*0ed0*/  STS.U8 [R20+UR14+0xa00], R59 ;  /* 0x000a003b14007988 */ /* 0x000fe8000800000e */
[----:B------:R-:W-:Y:S04]  /*0ee0*/  STS.U8 [R20+UR14+0xc00], R67 ;  /* 0x000c004314007988 */ /* 0x000fe8000800000e */
[----:B------:R-:W-:Y:S04]  /*0ef0*/  STS.U8 [R20+UR14+0xe00], R69 ;  /* 0x000e004514007988 */ /* 0x000fe8000800000e */
[----:B------:R1:W-:Y:S04]  /*0f00*/  STS.U8 [R21+UR14+0x100], R4 ;  /* 0x0001000415007988 */ /* 0x0003e8000800000e */
[----:B------:R-:W-:Y:S04]  /*0f10*/  STS.U8 [R21+UR14+0x500], R44 ;  /* 0x0005002c15007988 */ /* 0x000fe8000800000e */
[----:B------:R-:W-:Y:S04]  /*0f20*/  STS.U8 [R21+UR14+0x900], R52 ;  /* 0x0009003415007988 */ /* 0x000fe8000800000e */
[----:B------:R2:W-:Y:S04]  /*0f30*/  STS.U8 [R21+UR14+0x300], R6 ;  /* 0x0003000615007988 */ /* 0x0005e8000800000e */
[----:B------:R3:W-:Y:S04]  /*0f40*/  STS.U8 [R21+UR14+0x700], R8 ;  /* 0x0007000815007988 */ /* 0x0007e8000800000e */
[----:B------:R4:W-:Y:S04]  /*0f50*/  STS.U8 [R21+UR14+0xb00], R72 ;  /* 0x000b004815007988 */ /* 0x0009e8000800000e */
[----:B------:R4:W-:Y:S04]  /*0f60*/  STS.U8 [R21+UR14+0xd00], R74 ;  /* 0x000d004a15007988 */ /* 0x0009e8000800000e */
[----:B------:R4:W-:Y:S01]  /*0f70*/  STS.U8 [R21+UR14+0xf00], R76 ;  /* 0x000f004c15007988 */ /* 0x0009e2000800000e */
[----:B------:R-:W-:Y:S01]  /*0f80*/  STTM.16dp32bit_t0_t15.x16 tmem[UR15], RZ ;  /* 0x000000ff000079ed */ /* 0x000fe20008a0000f */
[----:B------:R-:W-:Y:S01]  /*0f90*/  STTM.16dp32bit_t16_t31.x16 tmem[UR15+0x10], RZ ;  /* 0x000010ff000079ed */ /* 0x000fe20008a2000f */
[----:B------:R-:W0:Y:S02]  /*0fa0*/  FENCE.VIEW.ASYNC.T ;  /* 0x00000000000073c6 */ /* 0x000e240000000200 */
[----:B0-----:R-:W-:Y:S01]  /*0fb0*/  BAR.SYNC.DEFER_BLOCKING 0x0 ;  /* 0x0000000000007b1d */ /* 0x001fe20000010000 */
[----:B------:R-:W-:-:S02]  /*0fc0*/  PRMT R9, RZ, 0x7610, R9 ;  /* 0x00007610ff097816 */ /* 0x000fc40000000009 */
[----:B------:R-:W-:Y:S02]  /*0fd0*/  PRMT R11, RZ, 0x7610, R11 ;  /* 0x00007610ff0b7816 */ /* 0x000fe4000000000b */
[----:B------:R-:W-:Y:S01]  /*0fe0*/  PRMT R13, RZ, 0x7610, R13 ;  /* 0x00007610ff0d7816 */ /* 0x000fe2000000000d */
[----:B------:R-:W0:Y:S02]  /*0ff0*/  FENCE.VIEW.ASYNC.S ;  /* 0x00000000000073c6 */ /* 0x000e240000000000 */
[----:B0-----:R0:W0:Y:S02]  /*1000*/  @!UP1 SYNCS.EXCH.64 URZ, [UR17], UR4 ;  /* 0x0000000411ff95b2 */ /* 0x0010240008000100 */
[----:B0-----:R-:W-:Y:S01]  /*1010*/  BAR.SYNC.DEFER_BLOCKING 0x0 ;  /* 0x0000000000007b1d */ /* 0x001fe20000010000 */
[----:B------:R-:W-:Y:S02]  /*1020*/  PRMT R15, RZ, 0x7610, R15 ;  /* 0x00007610ff0f7816 */ /* 0x000fe4000000000f */
[----:B------:R-:W-:-:S02]  /*1030*/  PRMT R17, RZ, 0x7610, R17 ;  /* 0x00007610ff117816 */ /* 0x000fc40000000011 */
[----:B------:R-:W-:Y:S02]  /*1040*/  PRMT R19, RZ, 0x7610, R19 ;  /* 0x00007610ff137816 */ /* 0x000fe40000000013 */
[----:B-1----:R-:W-:Y:S02]  /*1050*/  PRMT R4, RZ, 0x7610, R4 ;  /* 0x00007610ff047816 */ /* 0x002fe40000000004 */
[----:B--2---:R-:W-:Y:S02]  /*1060*/  PRMT R6, RZ, 0x7610, R6 ;  /* 0x00007610ff067816 */ /* 0x004fe40000000006 */
[----:B---3--:R-:W-:Y:S02]  /*1070*/  PRMT R8, RZ, 0x7610, R8 ;  /* 0x00007610ff087816 */ /* 0x008fe40000000008 */
[----:B------:R-:W-:Y:S02]  /*1080*/  PRMT R10, RZ, 0x7610, R10 ;  /* 0x00007610ff0a7816 */ /* 0x000fe4000000000a */
[----:B------:R-:W-:-:S02]  /*1090*/  PRMT R12, RZ, 0x7610, R12 ;  /* 0x00007610ff0c7816 */ /* 0x000fc4000000000c */
[----:B------:R-:W-:Y:S02]  /*10a0*/  PRMT R14, RZ, 0x7610, R14 ;  /* 0x00007610ff0e7816 */ /* 0x000fe4000000000e */
[----:B------:R-:W-:Y:S02]  /*10b0*/  PRMT R16, RZ, 0x7610, R16 ;  /* 0x00007610ff107816 */ /* 0x000fe40000000010 */
[----:B------:R-:W-:Y:S01]  /*10c0*/  PRMT R18, RZ, 0x7610, R18 ;  /* 0x00007610ff127816 */ /* 0x000fe20000000012 */
[----:B------:R-:W2:Y:S04]  /*10d0*/  @P1 LDG.E.U8 R5, desc[UR26][R64.64] ;  /* 0x0000001a40051981 */ /* 0x000ea8000c1e1100 */
[----:B------:R-:W3:Y:S04]  /*10e0*/  @P1 LDG.E.U8 R7, desc[UR26][R56.64] ;  /* 0x0000001a38071981 */ /* 0x000ee8000c1e1100 */
[----:B------:R-:W4:Y:S04]  /*10f0*/  @P1 LDG.E.U8 R9, desc[UR26][R48.64] ;  /* 0x0000001a30091981 */ /* 0x000f28000c1e1100 */
        /* <DEDUP_REMOVED lines=12> */
[----:B------:R-:W4:Y:S01]  /*11c0*/  @P1 LDG.E.U8 R18, desc[UR26][R36.64] ;  /* 0x0000001a24121981 */ /* 0x000f22000c1e1100 */
[----:B------:R-:W-:-:S04]  /*11d0*/  @!UP0 UIADD3 UR4, UPT, UPT, -UR6, 0x100000, URZ ;  /* 0x0010000006048890 */ /* 0x000fc8000fffe1ff */
[----:B------:R-:W-:Y:S02]  /*11e0*/  @!UP0 USHF.L.U32 UR5, UR4, 0xb, URZ ;  /* 0x0000000b04058899 */ /* 0x000fe400080006ff */
[----:B------:R-:W-:Y:S01]  /*11f0*/  @!UP0 USHF.L.U32 UR4, UR4, 0x1, URZ ;  /* 0x0000000104048899 */ /* 0x000fe200080006ff */
[----:B------:R-:W-:Y:S01]  /*1200*/  VOTEU.ALL UP1, P0 ;  /* 0x0000000000ff7886 */ /* 0x000fe20000020000 */
[----:B------:R-:W-:Y:S01]  /*1210*/  ISETP.EQ.U32.AND P6, PT, RZ, UR21, P1 ;  /* 0x00000015ff007c0c */ /* 0x000fe20008fc2070 */
[----:B------:R-:W-:Y:S02]  /*1220*/  UIADD3 UR20, UPT, UPT, UR14, 0x3000, URZ ;  /* 0x000030000e147890 */ /* 0x000fe4000fffe0ff */
[----:B------:R-:W-:-:S07]  /*1230*/  UIADD3 UR16, UPT, UPT, UR12, 0x100000, URZ ;  /* 0x001000000c107890 */ /* 0x000fce000fffe0ff */
[----:B------:R0:W1:Y:S01]  /*1240*/  @!UP1 SYNCS.EXCH.64 URZ, [UR14+0x5008], UR4 ;  /* 0x005008040eff95b2 */ /* 0x0000620008000100 */
[----:B------:R-:W-:Y:S01]  /*1250*/  VOTEU.ALL UP1, P0 ;  /* 0x0000000000ff7886 */ /* 0x000fe20000020000 */
[----:B0-----:R-:W-:-:S04]  /*1260*/  @!UP0 UIADD3 UR4, UPT, UPT, -UR6, 0x100000, URZ ;  /* 0x0010000006048890 */ /* 0x001fc8000fffe1ff */
[----:B------:R-:W-:Y:S02]  /*1270*/  @!UP0 USHF.L.U32 UR5, UR4, 0xb, URZ ;  /* 0x0000000b04058899 */ /* 0x000fe400080006ff */
[----:B------:R-:W-:Y:S01]  /*1280*/  @!UP0 USHF.L.U32 UR4, UR4, 0x1, URZ ;  /* 0x0000000104048899 */ /* 0x000fe200080006ff */
[----:B--2---:R0:W-:Y:S04]  /*1290*/  STS.U8 [R20+UR14+0x2000], R5 ;  /* 0x0020000514007988 */ /* 0x0041e8000800000e */
[----:B---3--:R0:W-:Y:S04]  /*12a0*/  STS.U8 [R20+UR14+0x2200], R7 ;  /* 0x0022000714007988 */ /* 0x0081e8000800000e */
[----:B----4-:R0:W-:Y:S04]  /*12b0*/  STS.U8 [R20+UR14+0x2400], R9 ;  /* 0x0024000914007988 */ /* 0x0101e8000800000e */
[----:B------:R0:W-:Y:S04]  /*12c0*/  STS.U8 [R20+UR14+0x2600], R11 ;  /* 0x0026000b14007988 */ /* 0x0001e8000800000e */
        /* <DEDUP_REMOVED lines=11> */
[----:B------:R0:W-:Y:S01]  /*1380*/  STS.U8 [R21+UR14+0x2f00], R18 ;  /* 0x002f001215007988 */ /* 0x0001e2000800000e */
[----:B-1----:R1:W-:Y:S06]  /*1390*/  MEMBAR.ALL.CTA ;  /* 0x0000000000007992 */ /* 0x0023ec0000008000 */
[----:B-1----:R-:W-:Y:S04]  /*13a0*/  FENCE.VIEW.ASYNC.S ;  /* 0x00000000000073c6 */ /* 0x002fe80000000000 */
[----:B------:R-:W1:Y:S02]  /*13b0*/  FENCE.VIEW.ASYNC.S ;  /* 0x00000000000073c6 */ /* 0x000e640000000000 */
[----:B-1----:R0:W1:Y:S02]  /*13c0*/  @!UP1 SYNCS.EXCH.64 URZ, [UR14+0x3000], UR4 ;  /* 0x003000040eff95b2 */ /* 0x0020640008000100 */
[----:B-1----:R-:W-:Y:S06]  /*13d0*/  BAR.SYNC.DEFER_BLOCKING 0x0 ;  /* 0x0000000000007b1d */ /* 0x002fec0000010000 */
[----:B0-----:R-:W-:Y:S05]  /*13e0*/  @!P6 BRA `(.L_x_6) ;  /* 0x000000000068e947 */ /* 0x001fea0003800000 */
[----:B------:R-:W-:Y:S02]  /*13f0*/  UIADD3 UR4, UPT, UPT, UR14, 0x2000, URZ ;  /* 0x000020000e047890 */ /* 0x000fe4000fffe0ff */
[----:B------:R-:W-:Y:S02]  /*1400*/  USHF.R.U32.HI UR6, URZ, 0x4, UR14 ;  /* 0x00000004ff067899 */ /* 0x000fe4000801160e */
[----:B------:R-:W-:Y:S02]  /*1410*/  USHF.R.U32.HI UR4, URZ, 0x4, UR4 ;  /* 0x00000004ff047899 */ /* 0x000fe40008011604 */
[----:B------:R-:W-:Y:S02]  /*1420*/  USGXT.U32 UR6, UR6, 0xe ;  /* 0x0000000e0606789a */ /* 0x000fe40008000000 */
[----:B------:R-:W-:Y:S01]  /*1430*/  USGXT.U32 UR8, UR4, 0xe ;  /* 0x0000000e0408789a */ /* 0x000fe20008000000 */
[----:B------:R-:W-:Y:S01]  /*1440*/  UMOV UR10, 0xffffff80 ;  /* 0xffffff80000a7882 */ /* 0x000fe20000000000 */
[----:B------:R-:W-:Y:S01]  /*1450*/  UMOV UR11, 0x7fffbfdf ;  /* 0x7fffbfdf000b7882 */ /* 0x000fe20000000000 */
[----:B------:R-:W-:Y:S01]  /*1460*/  UMOV UR18, 0xfffffffe ;  /* 0xfffffffe00127882 */ /* 0x000fe20000000000 */
[----:B------:R-:W-:Y:S01]  /*1470*/  UMOV UR19, 0x7fffbfdf ;  /* 0x7fffbfdf00137882 */ /* 0x000fe20000000000 */
[----:B------:R-:W-:Y:S01]  /*1480*/  UMOV UR7, URZ ;  /* 0x000000ff00077c82 */ /* 0x000fe20008000000 */
[----:B------:R-:W-:Y:S01]  /*1490*/  UMOV UR9, URZ ;  /* 0x000000ff00097c82 */ /* 0x000fe20008000000 */
[----:B------:R-:W-:-:S02]  /*14a0*/  UIADD3.64 UR10, UPT, UPT, UR6, -UR10, URZ ;  /* 0x8000000a060a7297 */ /* 0x000fc4000fffe0ff */
[----:B------:R-:W-:Y:S01]  /*14b0*/  UIADD3.64 UR18, UPT, UPT, UR8, -UR18, URZ ;  /* 0x8000001208127297 */ /* 0x000fe2000fffe0ff */
[----:B------:R-:W-:Y:S01]  /*14c0*/  UMOV UR22, 0x0 ;  /* 0x0000000000167882 */ /* 0x000fe20000000000 */
[----:B------:R-:W-:Y:S01]  /*14d0*/  UMOV UR23, 0x4108010 ;  /* 0x0410801000177882 */ /* 0x000fe20000000000 */
[----:B------:R-:W-:Y:S01]  /*14e0*/  UMOV UR4, UR20 ;  /* 0x0000001400047c82 */ /* 0x000fe20008000000 */
[----:B------:R-:W-:Y:S01]  /*14f0*/  UMOV UR5, URZ ;  /* 0x000000ff00057c82 */ /* 0x000fe20008000000 */
[----:B------:R-:W-:Y:S01]  /*1500*/  UMOV UR7, 0x80004020 ;  /* 0x8000402000077882 */ /* 0x000fe20000000000 */
[----:B------:R-:W-:Y:S01]  /*1510*/  UMOV UR9, 0x80004020 ;  /* 0x8000402000097882 */ /* 0x000fe20000000000 */
[----:B------:R-:W-:Y:S01]  /*1520*/  UMOV UR24, 0x0 ;  /* 0x0000000000187882 */ /* 0x000fe20000000000 */
[----:B------:R-:W-:Y:S01]  /*1530*/  UMOV UR25, 0x4108010 ;  /* 0x0410801000197882 */ /* 0x000fe20000000000 */
[----:B------:R-:W-:Y:S01]  /*1540*/  UMOV UR4, UR4 ;  /* 0x0000000400047c82 */ /* 0x000fe20008000000 */
[----:B------:R0:W-:Y:S01]  /*1550*/  UTCQMMA gdesc[UR6], gdesc[UR8], tmem[UR16], tmem[UR22], idesc[UR23], !UPT ;  /* 0x00ff1608060075ea */ /* 0x0001e2000f800310 */
[----:B------:R0:W-:Y:S01]  /*1560*/  UTCQMMA gdesc[UR10], gdesc[UR18], tmem[UR16], tmem[UR24], idesc[UR25], UPT ;  /* 0x00ff18120a0075ea */ /* 0x0001e2000b800310 */
[----:B------:R0:W-:Y:S01]  /*1570*/  UTCBAR [UR4], URZ ;  /* 0x000000ff040073e9 */ /* 0x0001e200080000ff */
[----:B------:R-:W-:Y:S01]  /*1580*/  NOP ;  /* 0x0000000000007918 */ /* 0x000fe20000000000 */
.L_x_6:
[----:B------:R-:W-:Y:S05]  /*1590*/  @!P1 BRA `(.L_x_7) ;  /* 0x0000000000089947 */ /* 0x000fea0003800000 */
[----:B------:R-:W1:Y:S02]  /*15a0*/  SYNCS.PHASECHK.TRANS64.TRYWAIT P2, [UR14+0x3000], RZ ;  /* 0x003000ffff0075a7 */ /* 0x000e64000804110e */
[----:B-1----:R-:W-:Y:S05]  /*15b0*/  @!P2 BRA `(.L_x_8) ;  /* 0x0000004400f0a947 */ /* 0x002fea0003800000 */
.L_x_7:
[----:B------:R-:W-:Y:S01]  /*15c0*/  BAR.SYNC.DEFER_BLOCKING 0x0 ;  /* 0x0000000000007b1d */ /* 0x000fe20000010000 */
[C---:B------:R-:W-:Y:S02]  /*15d0*/  LOP3.LUT R89, R2.reuse, 0x80, RZ, 0xc0, !PT ;  /* 0x0000008002597812 */ /* 0x040fe400078ec0ff */
[C---:B------:R-:W-:Y:S02]  /*15e0*/  LOP3.LUT R52, R2.reuse, 0xf, RZ, 0xc0, !PT ;  /* 0x0000000f02347812 */ /* 0x040fe400078ec0ff */
[----:B------:R-:W-:Y:S01]  /*15f0*/  LOP3.LUT R53, R2, 0x60, RZ, 0xc0, !PT ;  /* 0x0000006002357812 */ /* 0x000fe200078ec0ff */
[----:B0-----:R-:W0:Y:S01]  /*1600*/  LDCU UR4, c[0x0][0x3a8] ;  /* 0x00007500ff0477ac */ /* 0x001e220008000800 */
[----:B------:R-:W-:Y:S01]  /*1610*/  SHF.R.U32.HI R89, RZ, 0x2, R89 ;  /* 0x00000002ff597819 */ /* 0x000fe20000011659 */
[----:B------:R-:W-:Y:S01]  /*1620*/  LDTM.16dp32bit_t0_t15.x16 R4, tmem[UR15+0x100000] ;  /* 0x1000000f000479ee */ /* 0x000fe20008a00000 */
[----:B------:R-:W0:Y:S01]  /*1630*/  LDTM.16dp32bit_t16_t31.x16 R4, tmem[UR15+0x100010] ;  /* 0x1000100f000479ee */ /* 0x000e220008a20000 */
[----:B------:R-:W-:Y:S01]  /*1640*/  LEA.HI R72, R53, R52, RZ, 0x1f ;  /* 0x0000003435487211 */ /* 0x000fe200078ff8ff */
[----:B------:R-:W1:Y:S01]  /*1650*/  LDCU.64 UR18, c[0x0][0x3d0] ;  /* 0x00007a00ff1277ac */ /* 0x000e620008000a00 */
[----:B------:R-:W-:-:S02]  /*1660*/  LOP3.LUT R43, R89, 0x10, R2, 0xf8, !PT ;  /* 0x00000010592b7812 */ /* 0x000fc400078ef802 */
[----:B------:R-:W-:Y:S01]  /*1670*/  PRMT R106, RZ, 0x7610, R106 ;  /* 0x00007610ff6a7816 */ /* 0x000fe2000000006a */
[----:B------:R-:W-:Y:S01]  /*1680*/  IMAD.IADD R44, R3, 0x1, R72 ;  /* 0x00000001032c7824 */ /* 0x000fe200078e0248 */
[C---:B------:R-:W-:Y:S02]  /*1690*/  LOP3.LUT R55, R43.reuse, 0x2, RZ, 0xfc, !PT ;  /* 0x000000022b377812 */ /* 0x040fe400078efcff */
[C---:B------:R-:W-:Y:S02]  /*16a0*/  LOP3.LUT R67, R43.reuse, 0x4, RZ, 0xfc, !PT ;  /* 0x000000042b437812 */ /* 0x040fe400078efcff */
[C---:B------:R-:W-:Y:S02]  /*16b0*/  LOP3.LUT R59, R43.reuse, 0x3, RZ, 0xfc, !PT ;  /* 0x000000032b3b7812 */ /* 0x040fe400078efcff */
[C---:B------:R-:W-:Y:S02]  /*16c0*/  ISETP.GE.AND P4, PT, R44.reuse, R55, PT ;  /* 0x000000372c00720c */ /* 0x040fe40003f86270 */
[C---:B------:R-:W-:Y:S01]  /*16d0*/  ISETP.GE.AND P2, PT, R44.reuse, R67, PT ;  /* 0x000000432c00720c */ /* 0x040fe20003f46270 */
[----:B------:R-:W2:Y:S01]  /*16e0*/  @!P0 SYNCS.CCTL.IV [UR14+0x3000] ;  /* 0x00300000ff0089b1 */ /* 0x000ea2000800000e */
[----:B------:R-:W-:Y:S01]  /*16f0*/  LOP3.LUT R69, R43, 0x5, RZ, 0xfc, !PT ;  /* 0x000000052b457812 */ /* 0x000fe200078efcff */
[----:B------:R-:W-:Y:S01]  /*1700*/  NOP ;  /* 0x0000000000007918 */ /* 0x000fe20000000000 */
[----:B------:R-:W-:Y:S01]  /*1710*/  ISETP.GE.AND P3, PT, R44, R59, PT ;  /* 0x0000003b2c00720c */ /* 0x000fe20003f66270 */
[----:B-1----:R-:W-:Y:S01]  /*1720*/  IMAD R45, R45, UR19, RZ ;  /* 0x000000132d2d7c24 */ /* 0x002fe2000f8e02ff */
[----:B------:R-:W-:-:S02]  /*1730*/  LOP3.LUT R59, R43, 0x7, RZ, 0xfc, !PT ;  /* 0x000000072b3b7812 */ /* 0x000fc400078efcff */
[----:B------:R-:W-:Y:S01]  /*1740*/  LOP3.LUT R67, R43, 0x8, RZ, 0xfc, !PT ;  /* 0x000000082b437812 */ /* 0x000fe200078efcff */
[----:B0-----:R-:W-:Y:S01]  /*1750*/  FMUL R6, R6, UR4 ;  /* 0x0000000406067c20 */ /* 0x001fe20008400000 */
[----:B------:R-:W-:Y:S01]  /*1760*/  FMUL R8, R8, UR4 ;  /* 0x0000000408087c20 */ /* 0x000fe20008400000 */
[----:B------:R-:W-:Y:S01]  /*1770*/  FMUL R60, R7, UR4 ;  /* 0x00000004073c7c20 */ /* 0x000fe20008400000 */
[----:B------:R-:W-:Y:S01]  /*1780*/  LOP3.LUT R7, R43, 0x6, RZ, 0xfc, !PT ;  /* 0x000000062b077812 */ /* 0x000fe200078efcff */
[----:B------:R-:W-:Y:S01]  /*1790*/  FMUL R90, R5, UR4 ;  /* 0x00000004055a7c20 */ /* 0x000fe20008400000 */
[----:B------:R-:W-:Y:S01]  /*17a0*/  FSEL R55, R6, -INF , P4 ;  /* 0xff80000006377808 */ /* 0x000fe20002000000 */
[----:B------:R-:W-:Y:S01]  /*17b0*/  FMUL R6, R9, UR4 ;  /* 0x0000000409067c20 */ /* 0x000fe20008400000 */
[----:B------:R-:W-:Y:S01]  /*17c0*/  FSEL R9, R8, -INF , P2 ;  /* 0xff80000008097808 */ /* 0x000fe20001000000 */
[----:B------:R-:W-:Y:S01]  /*17d0*/  FMUL R8, R10, UR4 ;  /* 0x000000040a087c20 */ /* 0x000fe20008400000 */
[----:B------:R-:W-:Y:S01]  /*17e0*/  ISETP.GE.AND P4, PT, R44, R69, PT ;  /* 0x000000452c00720c */ /* 0x000fe20003f86270 */
[----:B------:R-:W-:Y:S01]  /*17f0*/  FMUL R10, R13, UR4 ;  /* 0x000000040d0a7c20 */ /* 0x000fe20008400000 */
[----:B------:R-:W-:Y:S01]  /*1800*/  FSEL R60, R60, -INF , P3 ;  /* 0xff8000003c3c7808 */ /* 0x000fe20001800000 */
[----:B------:R-:W-:Y:S01]  /*1810*/  FMUL R4, R4, UR4 ;  /* 0x0000000404047c20 */ /* 0x000fe20008400000 */
[C---:B------:R-:W-:Y:S01]  /*1820*/  ISETP.GE.AND P3, PT, R44.reuse, R7, PT ;  /* 0x000000072c00720c */ /* 0x040fe20003f66270 */
[----:B------:R-:W-:Y:S01]  /*1830*/  FMUL R11, R11, UR4 ;  /* 0x000000040b0b7c20 */ /* 0x000fe20008400000 */
[----:B------:R-:W-:Y:S01]  /*1840*/  ISETP.GE.AND P2, PT, R44, R59, PT ;  /* 0x0000003b2c00720c */ /* 0x000fe20003f46270 */
[----:B------:R-:W-:Y:S01]  /*1850*/  FMUL R15, R15, UR4 ;  /* 0x000000040f0f7c20 */ /* 0x000fe20008400000 */
[----:B------:R-:W-:-:S02]  /*1860*/  LOP3.LUT R59, R43, 0x9, RZ, 0xfc, !PT ;  /* 0x000000092b3b7812 */ /* 0x000fc400078efcff */
[----:B------:R-:W-:Y:S01]  /*1870*/  FSEL R7, R6, -INF , P4 ;  /* 0xff80000006077808 */ /* 0x000fe20002000000 */
[----:B------:R-:W-:Y:S01]  /*1880*/  FMUL R6, R12, UR4 ;  /* 0x000000040c067c20 */ /* 0x000fe20008400000 */
[----:B------:R-:W-:Y:S01]  /*1890*/  FSEL R8, R8, -INF , P3 ;  /* 0xff80000008087808 */ /* 0x000fe20001800000 */
[----:B------:R-:W-:Y:S01]  /*18a0*/  FMUL R12, R17, UR4 ;  /* 0x00000004110c7c20 */ /* 0x000fe20008400000 */
[----:B------:R-:W-:Y:S01]  /*18b0*/  ISETP.GE.AND P4, PT, R44, R67, PT ;  /* 0x000000432c00720c */ /* 0x000fe20003f86270 */
[----:B------:R-:W-:Y:S01]  /*18c0*/  FMUL R17, R18, UR4 ;  /* 0x0000000412117c20 */ /* 0x000fe20008400000 */
[----:B------:R-:W-:Y:S02]  /*18d0*/  ISETP.GE.AND P3, PT, R44, R59, PT ;  /* 0x0000003b2c00720c */ /* 0x000fe40003f66270 */
[----:B------:R-:W-:Y:S02]  /*18e0*/  FSEL R6, R6, -INF , P4 ;  /* 0xff80000006067808 */ /* 0x000fe40002000000 */
[----:B------:R-:W-:-:S02]  /*18f0*/  FSEL R5, R10, -INF , P3 ;  /* 0xff8000000a057808 */ /* 0x000fc40001800000 */
[CC--:B------:R-:W-:Y:S02]  /*1900*/  ISETP.GE.AND P4, PT, R44.reuse, R43.reuse, PT ;  /* 0x0000002b2c00720c */ /* 0x0c0fe40003f86270 */
[----:B------:R-:W-:Y:S02]  /*1910*/  ISETP.GT.AND P3, PT, R44, R43, PT ;  /* 0x0000002b2c00720c */ /* 0x000fe40003f64270 */
[----:B------:R-:W-:Y:S01]  /*1920*/  FSEL R87, R4, -INF , P4 ;  /* 0xff80000004577808 */ /* 0x000fe20002000000 */
[----:B------:R-:W-:Y:S01]  /*1930*/  FMUL R4, R14, UR4 ;  /* 0x000000040e047c20 */ /* 0x000fe20008400000 */
[----:B------:R-:W-:Y:S02]  /*1940*/  FSEL R90, R90, -INF , P3 ;  /* 0xff8000005a5a7808 */ /* 0x000fe40001800000 */
[----:B------:R-:W-:Y:S02]  /*1950*/  LOP3.LUT R67, R43, 0xa, RZ, 0xfc, !PT ;  /* 0x0000000a2b437812 */ /* 0x000fe400078efcff */
[----:B------:R-:W-:-:S02]  /*1960*/  FMNMX3 R10, R87, R90, R55, !PT ;  /* 0x0000005a570a7276 */ /* 0x000fc40007800037 */
[----:B------:R-:W-:Y:S02]  /*1970*/  LOP3.LUT R13, R43, 0xb, RZ, 0xfc, !PT ;  /* 0x0000000b2b0d7812 */ /* 0x000fe400078efcff */
[----:B------:R-:W-:Y:S02]  /*1980*/  FMNMX3 R10, R10, R60, R9, !PT ;  /* 0x0000003c0a0a7276 */ /* 0x000fe40007800009 */
[----:B------:R-:W-:Y:S02]  /*1990*/  FSEL R11, R11, -INF , P2 ;  /* 0xff8000000b0b7808 */ /* 0x000fe40001000000 */
[C---:B------:R-:W-:Y:S02]  /*19a0*/  LOP3.LUT R59, R43.reuse, 0xc, RZ, 0xfc, !PT ;  /* 0x0000000c2b3b7812 */ /* 0x040fe400078efcff */
[C---:B------:R-:W-:Y:S02]  /*19b0*/  ISETP.GE.AND P2, PT, R44.reuse, R67, PT ;  /* 0x000000432c00720c */ /* 0x040fe40003f46270 */
[----:B------:R-:W-:Y:S01]  /*19c0*/  ISETP.GE.AND P4, PT, R44, R13, PT ;  /* 0x0000000d2c00720c */ /* 0x000fe20003f86270 */
[----:B------:R-:W0:Y:S01]  /*19d0*/  LDC R67, c[0x0][0x3d8] ;  /* 0x0000f600ff437b82 */ /* 0x000e220000000800 */
[----:B------:R-:W-:Y:S01]  /*19e0*/  FMNMX3 R14, R10, R7, R8, !PT ;  /* 0x000000070a0e7276 */ /* 0x000fe20007800008 */
[----:B------:R-:W-:Y:S01]  /*19f0*/  FMUL R10, R16, UR4 ;  /* 0x00000004100a7c20 */ /* 0x000fe20008400000 */
[----:B------:R-:W-:-:S02]  /*1a00*/  LOP3.LUT R13, R43, 0xd, RZ, 0xfc, !PT ;  /* 0x0000000d2b0d7812 */ /* 0x000fc400078efcff */
[----:B------:R-:W-:Y:S02]  /*1a10*/  ISETP.GE.AND P3, PT, R44, R59, PT ;  /* 0x0000003b2c00720c */ /* 0x000fe40003f66270 */
[C---:B------:R-:W-:Y:S02]  /*1a20*/  LOP3.LUT R59, R43.reuse, 0xe, RZ, 0xfc, !PT ;  /* 0x0000000e2b3b7812 */ /* 0x040fe400078efcff */
[----:B------:R-:W-:Y:S02]  /*1a30*/  FSEL R4, R4, -INF , P2 ;  /* 0xff80000004047808 */ /* 0x000fe40001000000 */
[----:B------:R-:W-:Y:S02]  /*1a40*/  FMNMX3 R14, R14, R11, R6, !PT ;  /* 0x0000000b0e0e7276 */ /* 0x000fe40007800006 */
[----:B------:R-:W-:Y:S02]  /*1a50*/  ISETP.GE.AND P2, PT, R44, R13, PT ;  /* 0x0000000d2c00720c */ /* 0x000fe40003f46270 */
[----:B------:R-:W-:-:S02]  /*1a60*/  LOP3.LUT R13, R43, 0xf, RZ, 0xfc, !PT ;  /* 0x0000000f2b0d7812 */ /* 0x000fc400078efcff */
[----:B------:R-:W-:Y:S02]  /*1a70*/  FSEL R15, R15, -INF , P4 ;  /* 0xff8000000f0f7808 */ /* 0x000fe40002000000 */
[----:B------:R-:W-:Y:S02]  /*1a80*/  ISETP.GE.AND P4, PT, R44, R59, PT ;  /* 0x0000003b2c00720c */ /* 0x000fe40003f86270 */
[----:B------:R-:W-:Y:S02]  /*1a90*/  FSEL R10, R10, -INF , P3 ;  /* 0xff8000000a0a7808 */ /* 0x000fe40001800000 */
[----:B------:R-:W-:Y:S01]  /*1aa0*/  FMNMX3 R14, R14, R5, R4, !PT ;  /* 0x000000050e0e7276 */ /* 0x000fe20007800004 */
[----:B0-----:R-:W-:Y:S01]  /*1ab0*/  IMAD R70, R70, R67, RZ ;  /* 0x0000004346467224 */ /* 0x001fe200078e02ff */
[----:B------:R-:W-:Y:S01]  /*1ac0*/  ISETP.GE.AND P3, PT, R44, R13, PT ;  /* 0x0000000d2c00720c */ /* 0x000fe20003f66270 */
[----:B------:R-:W-:Y:S01]  /*1ad0*/  FMUL R13, R19, UR4 ;  /* 0x00000004130d7c20 */ /* 0x000fe20008400000 */
[----:B------:R-:W-:Y:S01]  /*1ae0*/  FSEL R12, R12, -INF , P2 ;  /* 0xff8000000c0c7808 */ /* 0x000fe20001000000 */
[----:B------:R-:W0:Y:S01]  /*1af0*/  LDC.64 R18, c[0x0][0x390] ;  /* 0x0000e400ff127b82 */ /* 0x000e220000000a00 */
[----:B------:R-:W-:Y:S01]  /*1b00*/  FSEL R17, R17, -INF , P4 ;  /* 0xff80000011117808 */ /* 0x000fe20002000000 */
[----:B------:R-:W-:Y:S01]  /*1b10*/  UIMAD UR4, UR13, UR18, URZ ;  /* 0x000000120d0472a4 */ /* 0x000fe2000f8e02ff */
[----:B------:R-:W-:Y:S01]  /*1b20*/  FMNMX3 R14, R14, R15, R10, !PT ;  /* 0x0000000f0e0e7276 */ /* 0x000fe2000780000a */
[-C--:B------:R-:W-:Y:S01]  /*1b30*/  IMAD R69, R68, R67.reuse, RZ ;  /* 0x0000004344457224 */ /* 0x080fe200078e02ff */
[----:B------:R-:W-:Y:S01]  /*1b40*/  FSEL R13, R13, -INF , P3 ;  /* 0xff8000000d0d7808 */ /* 0x000fe20001800000 */
[----:B------:R-:W-:Y:S01]  /*1b50*/  USHF.R.S32.HI UR5, URZ, 0x1f, UR4 ;  /* 0x0000001fff057899 */ /* 0x000fe20008011404 */
[----:B------:R-:W-:Y:S01]  /*1b60*/  FMNMX3 R14, R14, R12, R17, !PT ;  /* 0x0000000c0e0e7276 */ /* 0x000fe20007800011 */
[----:B------:R-:W-:Y:S01]  /*1b70*/  IMAD R66, R66, R67, RZ ;  /* 0x0000004342427224 */ /* 0x000fe200078e02ff */
[----:B------:R-:W-:-:S02]  /*1b80*/  SHF.R.S32.HI R74, RZ, 0x1f, R45 ;  /* 0x0000001fff4a7819 */ /* 0x000fc4000001142d */
[----:B------:R-:W-:Y:S02]  /*1b90*/  FMNMX R16, R13, R14, !PT ;  /* 0x0000000e0d107209 */ /* 0x000fe40007800000 */
[----:B------:R-:W-:-:S03]  /*1ba0*/  LOP3.LUT R14, R2, 0x1f, RZ, 0xc0, !PT ;  /* 0x0000001f020e7812 */ /* 0x000fc600078ec0ff */
[----:B------:R-:W1:Y:S01]  /*1bb0*/  SHFL.BFLY PT, R59, R16, 0x10, 0x1f ;  /* 0x0e001f00103b7f89 */ /* 0x000e6200000e0000 */
[----:B------:R-:W-:Y:S02]  /*1bc0*/  ISETP.GE.U32.AND P2, PT, R14, 0x10, PT ;  /* 0x000000100e00780c */ /* 0x000fe40003f46070 */
[----:B------:R-:W-:-:S04]  /*1bd0*/  LOP3.LUT R14, R2, 0xff, RZ, 0xc0, !PT ;  /* 0x000000ff020e7812 */ /* 0x000fc800078ec0ff */
[----:B------:R-:W-:Y:S02]  /*1be0*/  SHF.R.U32.HI R76, RZ, 0x5, R14 ;  /* 0x00000005ff4c7819 */ /* 0x000fe4000001160e */
[----:B0-----:R-:W-:Y:S01]  /*1bf0*/  IADD3 R18, P3, P4, R45, UR4, R18 ;  /* 0x000000042d127c10 */ /* 0x001fe2000fc7e012 */
[----:B------:R-:W-:-:S03]  /*1c00*/  IMAD.SHL.U32 R45, R72, 0x8, RZ ;  /* 0x00000008482d7824 */ /* 0x000fc600078e00ff */
[----:B------:R-:W-:Y:S02]  /*1c10*/  IADD3.X R19, PT, PT, R74, UR5, R19, P3, P4 ;  /* 0x000000054a137c10 */ /* 0x000fe40009fe8413 */
[----:B------:R-:W-:-:S04]  /*1c20*/  IADD3 R104, P4, PT, R70, R18, RZ ;  /* 0x0000001246687210 */ /* 0x000fc80007f9e0ff */
[----:B------:R-:W-:Y:S02]  /*1c30*/  LEA.HI.X.SX32 R105, R70, R19, 0x1, P4 ;  /* 0x0000001346697211 */ /* 0x000fe400020f0eff */
[----:B-1----:R-:W-:Y:S01]  /*1c40*/  FMNMX R71, R16, R59, !PT ;  /* 0x0000003b10477209 */ /* 0x002fe20007800000 */
[----:B------:R-:W-:Y:S01]  /*1c50*/  IMAD R59, R58, R67, RZ ;  /* 0x000000433a3b7224 */ /* 0x000fe200078e02ff */
[----:B------:R-:W-:Y:S01]  /*1c60*/  LOP3.LUT R58, R45, 0x4, R76, 0xf8, !PT ;  /* 0x000000042d3a7812 */ /* 0x000fe200078ef84c */
[----:B------:R-:W-:-:S04]  /*1c70*/  IMAD R16, R67, 0x4, R70 ;  /* 0x0000000443107824 */ /* 0x000fc800078e0246 */
[----:B--2---:R-:W-:Y:S01]  /*1c80*/  @!P2 STS [R58+UR14+0x2000], R71 ;  /* 0x002000473a00a988 */ /* 0x004fe2000800080e */
[----:B------:R-:W-:Y:S01]  /*1c90*/  IMAD R74, R67, 0x4, R16 ;  /* 0x00000004434a7824 */ /* 0x000fe200078e0210 */
[----:B------:R-:W-:-:S04]  /*1ca0*/  IADD3 R102, P3, PT, R16, R18, RZ ;  /* 0x0000001210667210 */ /* 0x000fc80007f7e0ff */
[-C--:B------:R-:W-:Y:S02]  /*1cb0*/  IADD3 R100, P4, PT, R74, R18.reuse, RZ ;  /* 0x000000124a647210 */ /* 0x080fe40007f9e0ff */
[-C--:B------:R-:W-:Y:S01]  /*1cc0*/  LEA.HI.X.SX32 R103, R16, R19.reuse, 0x1, P3 ;  /* 0x0000001310677211 */ /* 0x080fe200018f0eff */
[----:B------:R-:W-:Y:S01]  /*1cd0*/  BAR.SYNC.DEFER_BLOCKING 0x0 ;  /* 0x0000000000007b1d */ /* 0x000fe20000010000 */
[----:B------:R-:W-:Y:S01]  /*1ce0*/  LEA.HI.X.SX32 R101, R74, R19, 0x1, P4 ;  /* 0x000000134a657211 */ /* 0x000fe200020f0eff */
[----:B------:R-:W-:Y:S01]  /*1cf0*/  IMAD R74, R67, 0x8, R74 ;  /* 0x00000008434a7824 */ /* 0x000fe200078e024a */
[----:B------:R-:W-:Y:S02]  /*1d00*/  ISETP.GE.U32.AND P3, PT, R14, 0x80, PT ;  /* 0x000000800e00780c */ /* 0x000fe40003f66070 */
[----:B------:R-:W-:Y:S01]  /*1d10*/  IADD3 R98, P4, PT, R59, R18, RZ ;  /* 0x000000123b627210 */ /* 0x000fe20007f9e0ff */
[----:B------:R-:W-:-:S03]  /*1d20*/  IMAD R16, R67, 0x4, R74 ;  /* 0x0000000443107824 */ /* 0x000fc600078e024a */
[-C--:B------:R-:W-:Y:S01]  /*1d30*/  LEA.HI.X.SX32 R99, R59, R19.reuse, 0x1, P4 ;  /* 0x000000133b637211 */ /* 0x080fe200020f0eff */
[----:B------:R-:W-:Y:S01]  /*1d40*/  IMAD R68, R67, 0x4, R16 ;  /* 0x0000000443447824 */ /* 0x000fe200078e0210 */
[-C--:B------:R-:W-:Y:S02]  /*1d50*/  IADD3 R96, P4, PT, R74, R18.reuse, RZ ;  /* 0x000000124a607210 */ /* 0x080fe40007f9e0ff */
[----:B------:R-:W-:Y:S02]  /*1d60*/  LEA R59, R14, UR14, 0x2 ;  /* 0x0000000e0e3b7c11 */ /* 0x000fe4000f8e10ff */
[----:B------:R-:W-:Y:S02]  /*1d70*/  LEA.HI.X.SX32 R97, R74, R19, 0x1, P4 ;  /* 0x000000134a617211 */ /* 0x000fe400020f0eff */
[----:B------:R-:W-:-:S04]  /*1d80*/  IADD3 R94, P4, PT, R16, R18, RZ ;  /* 0x00000012105e7210 */ /* 0x000fc80007f9e0ff */
[-C--:B------:R-:W-:Y:S02]  /*1d90*/  LEA.HI.X.SX32 R95, R16, R19.reuse, 0x1, P4 ;  /* 0x00000013105f7211 */ /* 0x080fe400020f0eff */
[CC--:B------:R-:W-:Y:S01]  /*1da0*/  IADD3 R84, P4, PT, R68.reuse, R18.reuse, RZ ;  /* 0x0000001244547210 */ /* 0x0c0fe20007f9e0ff */
[----:B------:R-:W0:Y:S03]  /*1db0*/  @!P3 LDS R86, [R59+0x2000] ;  /* 0x002000003b56b984 */ /* 0x000e260000000800 */
[----:B------:R-:W-:Y:S01]  /*1dc0*/  LEA.HI.X.SX32 R85, R68, R19, 0x1, P4 ;  /* 0x0000001344557211 */ /* 0x000fe200020f0eff */
[----:B------:R-:W-:Y:S01]  /*1dd0*/  IMAD R68, R67, 0x8, R68 ;  /* 0x0000000843447824 */ /* 0x000fe200078e0244 */
[----:B------:R-:W-:-:S03]  /*1de0*/  IADD3 R82, P4, PT, R69, R18, RZ ;  /* 0x0000001245527210 */ /* 0x000fc60007f9e0ff */
[----:B------:R-:W-:Y:S01]  /*1df0*/  IMAD R16, R67, 0x4, R68 ;  /* 0x0000000443107824 */ /* 0x000fe200078e0244 */
[----:B------:R-:W-:Y:S02]  /*1e00*/  LEA.HI.X.SX32 R83, R69, R19, 0x1, P4 ;  /* 0x0000001345537211 */ /* 0x000fe400020f0eff */
[----:B------:R-:W-:-:S04]  /*1e10*/  IADD3 R80, P4, PT, R68, R18, RZ ;  /* 0x0000001244507210 */ /* 0x000fc80007f9e0ff */
[----:B------:R-:W-:Y:S01]  /*1e20*/  LEA.HI.X.SX32 R81, R68, R19, 0x1, P4 ;  /* 0x0000001344517211 */ /* 0x000fe200020f0eff */
[----:B------:R-:W-:Y:S01]  /*1e30*/  IMAD R68, R67, 0x4, R16 ;  /* 0x0000000443447824 */ /* 0x000fe200078e0210 */
[----:B------:R-:W-:-:S04]  /*1e40*/  IADD3 R78, P4, PT, R16, R18, RZ ;  /* 0x00000012104e7210 */ /* 0x000fc80007f9e0ff */
[----:B------:R-:W-:Y:S02]  /*1e50*/  LEA.HI.X.SX32 R79, R16, R19, 0x1, P4 ;  /* 0x00000013104f7211 */ /* 0x000fe400020f0eff */
[----:B------:R-:W-:-:S04]  /*1e60*/  IADD3 R76, P4, PT, R68, R18, RZ ;  /* 0x00000012444c7210 */ /* 0x000fc80007f9e0ff */
[----:B------:R-:W-:Y:S01]  /*1e70*/  LEA.HI.X.SX32 R77, R68, R19, 0x1, P4 ;  /* 0x00000013444d7211 */ /* 0x000fe200020f0eff */
[----:B------:R-:W-:Y:S01]  /*1e80*/  IMAD R68, R67, 0x8, R68 ;  /* 0x0000000843447824 */ /* 0x000fe200078e0244 */
[----:B------:R-:W-:-:S03]  /*1e90*/  IADD3 R74, P4, PT, R66, R18, RZ ;  /* 0x00000012424a7210 */ /* 0x000fc60007f9e0ff */
[C---:B------:R-:W-:Y:S01]  /*1ea0*/  IMAD R16, R67.reuse, 0x4, R68 ;  /* 0x0000000443107824 */ /* 0x040fe200078e0244 */
[----:B------:R-:W-:Y:S02]  /*1eb0*/  LEA.HI.X.SX32 R75, R66, R19, 0x1, P4 ;  /* 0x00000013424b7211 */ /* 0x000fe400020f0eff */
[-C--:B------:R-:W-:Y:S01]  /*1ec0*/  IADD3 R72, P4, PT, R68, R18.reuse, RZ ;  /* 0x0000001244487210 */ /* 0x080fe20007f9e0ff */
[----:B------:R-:W-:Y:S02]  /*1ed0*/  IMAD R66, R67, 0x4, R16 ;  /* 0x0000000443427824 */ /* 0x000fe400078e0210 */
[----:B------:R-:W-:Y:S01]  /*1ee0*/  IMAD R67, R54, R67, RZ ;  /* 0x0000004336437224 */ /* 0x000fe200078e02ff */
[----:B------:R-:W-:Y:S01]  /*1ef0*/  LEA.HI.X.SX32 R73, R68, R19, 0x1, P4 ;  /* 0x0000001344497211 */ /* 0x000fe200020f0eff */
[----:B0-----:R-:W0:Y:S01]  /*1f00*/  SHFL.BFLY PT, R91, R86, 0x1, 0x1f ;  /* 0x0c201f00565b7f89 */ /* 0x001e2200000e0000 */
[----:B------:R-:W-:-:S04]  /*1f10*/  IADD3 R70, P4, PT, R16, R18, RZ ;  /* 0x0000001210467210 */ /* 0x000fc80007f9e0ff */
[----:B------:R-:W-:Y:S02]  /*1f20*/  LEA.HI.X.SX32 R71, R16, R19, 0x1, P4 ;  /* 0x0000001310477211 */ /* 0x000fe400020f0eff */
[----:B------:R-:W-:-:S04]  /*1f30*/  IADD3 R68, P4, PT, R66, R18, RZ ;  /* 0x0000001242447210 */ /* 0x000fc80007f9e0ff */
[----:B------:R-:W-:Y:S02]  /*1f40*/  LEA.HI.X.SX32 R69, R66, R19, 0x1, P4 ;  /* 0x0000001342457211 */ /* 0x000fe400020f0eff */
[----:B------:R-:W-:-:S04]  /*1f50*/  IADD3 R66, P4, PT, R67, R18, RZ ;  /* 0x0000001243427210 */ /* 0x000fc80007f9e0ff */
[----:B------:R-:W-:Y:S02]  /*1f60*/  LEA.HI.X.SX32 R67, R67, R19, 0x1, P4 ;  /* 0x0000001343437211 */ /* 0x000fe400020f0eff */
[----:B------:R-:W-:-:S04]  /*1f70*/  LOP3.LUT P4, RZ, R2, 0x1, RZ, 0xc0, !PT ;  /* 0x0000000102ff7812 */ /* 0x000fc8000788c0ff */
[----:B------:R-:W-:Y:S02]  /*1f80*/  ISETP.LT.U32.AND P4, PT, R14, 0x80, !P4 ;  /* 0x000000800e00780c */ /* 0x000fe40006781070 */
[----:B0-----:R-:W-:-:S11]  /*1f90*/  FMNMX R16, R86, R91, !PT ;  /* 0x0000005b56107209 */ /* 0x001fd60007800000 */
[----:B------:R-:W-:Y:S01]  /*1fa0*/  @P4 STS [R59+0x2000], R16 ;  /* 0x002000103b004388 */ /* 0x000fe20000000800 */
[----:B------:R-:W-:Y:S06]  /*1fb0*/  BAR.SYNC.DEFER_BLOCKING 0x0 ;  /* 0x0000000000007b1d */ /* 0x000fec0000010000 */
[----:B------:R-:W0:Y:S02]  /*1fc0*/  LDS R88, [R45+UR14+0x2000] ;  /* 0x0020000e2d587984 */ /* 0x000e240008000800 */
[----:B0-----:R-:W-:-:S05]  /*1fd0*/  FMNMX R88, R88, -INF , !PT ;  /* 0xff80000058587809 */ /* 0x001fca0007800000 */
[--C-:B------:R-:W-:Y:S01]  /*1fe0*/  FADD R87, R87, -R88.reuse ;  /* 0x8000005857577221 */ /* 0x100fe20000000000 */
[--C-:B------:R-:W-:Y:S01]  /*1ff0*/  FADD R90, R90, -R88.reuse ;  /* 0x800000585a5a7221 */ /* 0x100fe20000000000 */
[--C-:B------:R-:W-:Y:S01]  /*2000*/  FADD R55, R55, -R88.reuse ;  /* 0x8000005837377221 */ /* 0x100fe20000000000 */
[--C-:B------:R-:W-:Y:S01]  /*2010*/  FADD R18, R9, -R88.reuse ;  /* 0x8000005809127221 */ /* 0x100fe20000000000 */
[----:B------:R-:W-:Y:S01]  /*2020*/  FMUL R14, R87, 1.4426950216293334961 ;  /* 0x3fb8aa3b570e7820 */ /* 0x000fe20000400000 */
[----:B------:R-:W-:Y:S01]  /*2030*/  FMUL R19, R90, 1.4426950216293334961 ;  /* 0x3fb8aa3b5a137820 */ /* 0x000fe20000400000 */
[----:B------:R-:W-:Y:S01]  /*2040*/  FMUL R16, R55, 1.4426950216293334961 ;  /* 0x3fb8aa3b37107820 */ /* 0x000fe20000400000 */
[--C-:B------:R-:W-:Y:S01]  /*2050*/  FADD R60, R60, -R88.reuse ;  /* 0x800000583c3c7221 */ /* 0x100fe20000000000 */
[----:B------:R-:W-:Y:S01]  /*2060*/  FMUL R55, R18, 1.4426950216293334961 ;  /* 0x3fb8aa3b12377820 */ /* 0x000fe20000400000 */
[--C-:B------:R-:W-:Y:S01]  /*2070*/  FADD R18, R7, -R88.reuse ;  /* 0x8000005807127221 */ /* 0x100fe20000000000 */
[----:B------:R-:W-:Y:S01]  /*2080*/  MUFU.EX2 R14, R14 ;  /* 0x0000000e000e7308 */ /* 0x000fe20000000800 */
[----:B------:R-:W-:Y:S01]  /*2090*/  FMUL R60, R60, 1.4426950216293334961 ;  /* 0x3fb8aa3b3c3c7820 */ /* 0x000fe20000400000 */
[--C-:B------:R-:W-:Y:S01]  /*20a0*/  FADD R12, R12, -R88.reuse ;  /* 0x800000580c0c7221 */ /* 0x100fe20000000000 */
[----:B------:R-:W-:Y:S01]  /*20b0*/  FMUL R86, R18, 1.4426950216293334961 ;  /* 0x3fb8aa3b12567820 */ /* 0x000fe20000400000 */
[--C-:B------:R-:W-:Y:S01]  /*20c0*/  FADD R18, R8, -R88.reuse ;  /* 0x8000005808127221 */ /* 0x100fe20000000000 */
[----:B------:R-:W-:Y:S01]  /*20d0*/  FADD R17, R17, -R88 ;  /* 0x8000005811117221 */ /* 0x000fe20000000000 */
[----:B------:R-:W-:-:S02]  /*20e0*/  FMUL R12, R12, 1.4426950216293334961 ;  /* 0x3fb8aa3b0c0c7820 */ /* 0x000fc40000400000 */
[----:B------:R-:W0:Y:S01]  /*20f0*/  MUFU.EX2 R19, R19 ;  /* 0x0000001300137308 */ /* 0x000e220000000800 */
[----:B------:R-:W-:Y:S01]  /*2100*/  FMUL R87, R18, 1.4426950216293334961 ;  /* 0x3fb8aa3b12577820 */ /* 0x000fe20000400000 */
[----:B------:R-:W-:-:S04]  /*2110*/  FADD R18, R11, -R88 ;  /* 0x800000580b127221 */ /* 0x000fc80000000000 */
[----:B------:R-:W-:Y:S01]  /*2120*/  FMUL R90, R18, 1.4426950216293334961 ;  /* 0x3fb8aa3b125a7820 */ /* 0x000fe20000400000 */
[----:B------:R-:W-:Y:S01]  /*2130*/  FADD R18, R6, -R88 ;  /* 0x8000005806127221 */ /* 0x000fe20000000000 */
[----:B------:R-:W1:Y:S08]  /*2140*/  MUFU.EX2 R16, R16 ;  /* 0x0000001000107308 */ /* 0x000e700000000800 */
[----:B------:R2:W3:Y:S01]  /*2150*/  MUFU.EX2 R9, R60 ;  /* 0x0000003c00097308 */ /* 0x0004e20000000800 */
[----:B0-----:R-:W-:-:S07]  /*2160*/  FADD R91, R14, R19 ;  /* 0x000000130e5b7221 */ /* 0x001fce0000000000 */
[----:B------:R0:W4:Y:S01]  /*2170*/  MUFU.EX2 R7, R55 ;  /* 0x0000003700077308 */ /* 0x0001220000000800 */
[----:B--2---:R-:W-:Y:S01]  /*2180*/  FMUL R60, R18, 1.4426950216293334961 ;  /* 0x3fb8aa3b123c7820 */ /* 0x004fe20000400000 */
[----:B------:R-:W-:-:S06]  /*2190*/  FADD R18, R5, -R88 ;  /* 0x8000005805127221 */ /* 0x000fcc0000000000 */
[----:B------:R2:W5:Y:S01]  /*21a0*/  MUFU.EX2 R8, R86 ;  /* 0x0000005600087308 */ /* 0x0005620000000800 */
[----:B0-----:R-:W-:Y:S01]  /*21b0*/  FMUL R55, R18, 1.4426950216293334961 ;  /* 0x3fb8aa3b12377820 */ /* 0x001fe20000400000 */
[----:B------:R-:W-:-:S06]  /*21c0*/  FADD R18, R4, -R88 ;  /* 0x8000005804127221 */ /* 0x000fcc0000000000 */
[----:B------:R0:W1:Y:S01]  /*21d0*/  MUFU.EX2 R11, R87 ;  /* 0x00000057000b7308 */ /* 0x0000620000000800 */
[----:B--2---:R-:W-:Y:S01]  /*21e0*/  FMUL R86, R18, 1.4426950216293334961 ;  /* 0x3fb8aa3b12567820 */ /* 0x004fe20000400000 */
[----:B------:R-:W-:-:S06]  /*21f0*/  FADD R18, R15, -R88 ;  /* 0x800000580f127221 */ /* 0x000fcc0000000000 */
[----:B------:R1:W2:Y:S01]  /*2200*/  MUFU.EX2 R6, R90 ;  /* 0x0000005a00067308 */ /* 0x0002a20000000800 */
[----:B0-----:R-:W-:Y:S01]  /*2210*/  FMUL R87, R18, 1.4426950216293334961 ;  /* 0x3fb8aa3b12577820 */ /* 0x001fe20000400000 */
[----:B------:R-:W-:-:S04]  /*2220*/  FADD R18, R10, -R88 ;  /* 0x800000580a127221 */ /* 0x000fc80000000000 */
[----:B------:R-:W-:Y:S02]  /*2230*/  FMUL R18, R18, 1.4426950216293334961 ;  /* 0x3fb8aa3b12127820 */ /* 0x000fe40000400000 */
[----:B------:R5:W0:Y:S01]  /*2240*/  MUFU.EX2 R5, R60 ;  /* 0x0000003c00057308 */ /* 0x000a220000000800 */
[----:B-1----:R-:W-:-:S04]  /*2250*/  FADD R90, R16, R91 ;  /* 0x0000005b105a7221 */ /* 0x002fc80000000000 */
[----:B---3--:R-:W-:-:S03]  /*2260*/  FADD R90, R9, R90 ;  /* 0x0000005a095a7221 */ /* 0x008fc60000000000 */
[----:B------:R-:W1:Y:S01]  /*2270*/  MUFU.EX2 R4, R55 ;  /* 0x0000003700047308 */ /* 0x000e620000000800 */
[----:B----4-:R-:W-:-:S04]  /*2280*/  FADD R91, R7, R90 ;  /* 0x0000005a075b7221 */ /* 0x010fc80000000000 */
[----:B-----5:R-:W-:-:S03]  /*2290*/  FADD R60, R8, R91 ;  /* 0x0000005b083c7221 */ /* 0x020fc60000000000 */
[----:B------:R2:W3:Y:S01]  /*22a0*/  MUFU.EX2 R15, R86 ;  /* 0x00000056000f7308 */ /* 0x0004e20000000800 */
[----:B------:R-:W-:Y:S01]  /*22b0*/  FADD R91, R11, R60 ;  /* 0x0000003c0b5b7221 */ /* 0x000fe20000000000 */
[----:B------:R-:W-:Y:S01]  /*22c0*/  FMUL R60, R17, 1.4426950216293334961 ;  /* 0x3fb8aa3b113c7820 */ /* 0x000fe20000400000 */
[----:B------:R-:W-:-:S04]  /*22d0*/  FADD R17, R13, -R88 ;  /* 0x800000580d117221 */ /* 0x000fc80000000000 */
[----:B------:R-:W-:Y:S01]  /*22e0*/  FMUL R17, R17, 1.4426950216293334961 ;  /* 0x3fb8aa3b11117820 */ /* 0x000fe20000400000 */
[----:B------:R0:W4:Y:S01]  /*22f0*/  MUFU.EX2 R10, R87 ;  /* 0x00000057000a7308 */ /* 0x0001220000000800 */
[----:B--2---:R-:W-:-:S07]  /*2300*/  FADD R86, R6, R91 ;  /* 0x0000005b06567221 */ /* 0x004fce0000000000 */
[----:B------:R1:W2:Y:S01]  /*2310*/  MUFU.EX2 R55, R18 ;  /* 0x0000001200377308 */ /* 0x0002a20000000800 */
[----:B0-----:R-:W-:-:S07]  /*2320*/  FADD R87, R5, R86 ;  /* 0x0000005605577221 */ /* 0x001fce0000000000 */
[----:B------:R-:W0:Y:S01]  /*2330*/  MUFU.EX2 R12, R12 ;  /* 0x0000000c000c7308 */ /* 0x000e220000000800 */
[----:B-1----:R-:W-:-:S04]  /*2340*/  FADD R18, R4, R87 ;  /* 0x0000005704127221 */ /* 0x002fc80000000000 */
[----:B---3--:R-:W-:-:S03]  /*2350*/  FADD R87, R15, R18 ;  /* 0x000000120f577221 */ /* 0x008fc60000000000 */
[----:B------:R-:W1:Y:S01]  /*2360*/  MUFU.EX2 R13, R60 ;  /* 0x0000003c000d7308 */ /* 0x000e620000000800 */
[----:B----4-:R-:W-:-:S04]  /*2370*/  FADD R86, R10, R87 ;  /* 0x000000570a567221 */ /* 0x010fc80000000000 */
[----:B--2---:R-:W-:-:S03]  /*2380*/  FADD R87, R55, R86 ;  /* 0x0000005637577221 */ /* 0x004fc60000000000 */
[----:B------:R-:W2:Y:S01]  /*2390*/  MUFU.EX2 R18, R17 ;  /* 0x0000001100127308 */ /* 0x000ea20000000800 */
[----:B0-----:R-:W-:-:S04]  /*23a0*/  FADD R86, R12, R87 ;  /* 0x000000570c567221 */ /* 0x001fc80000000000 */
[----:B-1----:R-:W-:-:S04]  /*23b0*/  FADD R87, R13, R86 ;  /* 0x000000560d577221 */ /* 0x002fc80000000000 */
[----:B--2---:R-:W-:-:S05]  /*23c0*/  FADD R87, R18, R87 ;  /* 0x0000005712577221 */ /* 0x004fca0000000000 */
[----:B------:R-:W0:Y:S02]  /*23d0*/  SHFL.BFLY PT, R86, R87, 0x10, 0x1f ;  /* 0x0e001f0057567f89 */ /* 0x000e2400000e0000 */
[----:B0-----:R-:W-:Y:S01]  /*23e0*/  FADD R91, R87, R86 ;  /* 0x00000056575b7221 */ /* 0x001fe20000000000 */
[----:B------:R-:W-:Y:S06]  /*23f0*/  BAR.SYNC.DEFER_BLOCKING 0x0 ;  /* 0x0000000000007b1d */ /* 0x000fec0000010000 */
[----:B------:R-:W-:Y:S02]  /*2400*/  @!P2 STS [R58+UR14+0x2000], R91 ;  /* 0x0020005b3a00a988 */ /* 0x000fe4000800080e */
[----:B------:R-:W-:Y:S06]  /*2410*/  BAR.SYNC.DEFER_BLOCKING 0x0 ;  /* 0x0000000000007b1d */ /* 0x000fec0000010000 */
[----:B------:R-:W0:Y:S04]  /*2420*/  @!P3 LDS R54, [R59+0x2000] ;  /* 0x002000003b36b984 */ /* 0x000e280000000800 */
[----:B0-----:R-:W0:Y:S02]  /*2430*/  SHFL.BFLY PT, R17, R54, 0x1, 0x1f ;  /* 0x0c201f0036117f89 */ /* 0x001e2400000e0000 */
[----:B0-----:R-:W-:Y:S01]  /*2440*/  FADD R60, R54, R17 ;  /* 0x00000011363c7221 */ /* 0x001fe20000000000 */
[----:B------:R-:W-:-:S02]  /*2450*/  PRMT R87, RZ, 0x7610, R87 ;  /* 0x00007610ff577816 */ /* 0x000fc40000000057 */
[----:B------:R-:W-:Y:S02]  /*2460*/  PRMT R17, RZ, 0x7610, R17 ;  /* 0x00007610ff117816 */ /* 0x000fe40000000011 */
[----:B------:R0:W-:Y:S01]  /*2470*/  @P4 STS [R59+0x2000], R60 ;  /* 0x0020003c3b004388 */ /* 0x0001e20000000800 */
[----:B------:R-:W-:Y:S01]  /*2480*/  BAR.SYNC.DEFER_BLOCKING 0x0 ;  /* 0x0000000000007b1d */ /* 0x000fe20000010000 */
[----:B------:R-:W-:Y:S02]  /*2490*/  PRMT R91, RZ, 0x7610, R91 ;  /* 0x00007610ff5b7816 */ /* 0x000fe4000000005b */
[----:B------:R-:W-:Y:S02]  /*24a0*/  PRMT R93, RZ, 0x7610, R93 ;  /* 0x00007610ff5d7816 */ /* 0x000fe4000000005d */
[----:B------:R-:W-:Y:S02]  /*24b0*/  PRMT R107, RZ, 0x7610, R107 ;  /* 0x00007610ff6b7816 */ /* 0x000fe4000000006b */
[----:B------:R-:W-:-:S02]  /*24c0*/  PRMT R109, RZ, 0x7610, R109 ;  /* 0x00007610ff6d7816 */ /* 0x000fc4000000006d */
[----:B------:R-:W-:Y:S02]  /*24d0*/  PRMT R111, RZ, 0x7610, R111 ;  /* 0x00007610ff6f7816 */ /* 0x000fe4000000006f */
[----:B------:R-:W-:Y:S02]  /*24e0*/  PRMT R113, RZ, 0x7610, R113 ;  /* 0x00007610ff717816 */ /* 0x000fe40000000071 */
[----:B------:R-:W-:Y:S02]  /*24f0*/  PRMT R108, RZ, 0x7610, R108 ;  /* 0x00007610ff6c7816 */ /* 0x000fe4000000006c */
[----:B------:R-:W-:Y:S01]  /*2500*/  PRMT R110, RZ, 0x7610, R110 ;  /* 0x00007610ff6e7816 */ /* 0x000fe2000000006e */
[----:B------:R-:W2:Y:S01]  /*2510*/  @P1 LDG.E.U8 R87, desc[UR26][R100.64] ;  /* 0x0000001a64571981 */ /* 0x000ea2000c1e1100 */
[----:B------:R-:W-:Y:S02]  /*2520*/  PRMT R112, RZ, 0x7610, R112 ;  /* 0x00007610ff707816 */ /* 0x000fe40000000070 */
[----:B------:R-:W-:Y:S01]  /*2530*/  PRMT R114, RZ, 0x7610, R114 ;  /* 0x00007610ff727816 */ /* 0x000fe20000000072 */
[----:B------:R-:W3:Y:S01]  /*2540*/  @P1 LDG.E.U8 R17, desc[UR26][R104.64] ;  /* 0x0000001a68111981 */ /* 0x000ee2000c1e1100 */
[----:B------:R-:W-:-:S02]  /*2550*/  PRMT R116, RZ, 0x7610, R116 ;  /* 0x00007610ff747816 */ /* 0x000fc40000000074 */
[----:B------:R-:W-:Y:S01]  /*2560*/  PRMT R90, RZ, 0x7610, R90 ;  /* 0x00007610ff5a7816 */ /* 0x000fe2000000005a */
[----:B------:R-:W4:Y:S01]  /*2570*/  @P1 LDG.E.U8 R91, desc[UR26][R96.64] ;  /* 0x0000001a605b1981 */ /* 0x000f22000c1e1100 */
[----:B------:R-:W-:-:S03]  /*2580*/  PRMT R92, RZ, 0x7610, R92 ;  /* 0x00007610ff5c7816 */ /* 0x000fc6000000005c */
[----:B------:R-:W5:Y:S04]  /*2590*/  @P1 LDG.E.U8 R93, desc[UR26][R84.64] ;  /* 0x0000001a545d1981 */ /* 0x000f68000c1e1100 */
[----:B------:R-:W3:Y:S04]  /*25a0*/  @P1 LDG.E.U8 R107, desc[UR26][R80.64] ;  /* 0x0000001a506b1981 */ /* 0x000ee8000c1e1100 */
[----:B------:R-:W4:Y:S04]  /*25b0*/  @P1 LDG.E.U8 R109, desc[UR26][R76.64] ;  /* 0x0000001a4c6d1981 */ /* 0x000f28000c1e1100 */
[----:B------:R-:W5:Y:S04]  /*25c0*/  @P1 LDG.E.U8 R111, desc[UR26][R72.64] ;  /* 0x0000001a486f1981 */ /* 0x000f68000c1e1100 */
        /* <DEDUP_REMOVED lines=8> */
[----:B------:R-:W5:Y:S01]  /*2650*/  @P1 LDG.E.U8 R92, desc[UR26][R66.64] ;  /* 0x0000001a425c1981 */ /* 0x000f62000c1e1100 */
[----:B------:R-:W-:-:S03]  /*2660*/  IMAD.SHL.U32 R54, R2, 0x8, RZ ;  /* 0x0000000802367824 */ /* 0x000fc600078e00ff */
[----:B------:R-:W1:Y:S01]  /*2670*/  LDS R86, [R45+UR14+0x2000] ;  /* 0x0020000e2d567984 */ /* 0x000e620008000800 */
[----:B------:R-:W-:Y:S01]  /*2680*/  BAR.SYNC.DEFER_BLOCKING 0x0 ;  /* 0x0000000000007b1d */ /* 0x000fe20000010000 */
[----:B------:R-:W-:-:S05]  /*2690*/  LOP3.LUT R54, R54, 0x30, RZ, 0xc0, !PT ;  /* 0x0000003036367812 */ /* 0x000fca00078ec0ff */
[----:B------:R-:W-:Y:S01]  /*26a0*/  IMAD R54, R53, 0x20, R54 ;  /* 0x0000002035367824 */ /* 0x000fe200078e0236 */
[----:B------:R-:W-:-:S04]  /*26b0*/  LEA R53, R52, UR14, 0x6 ;  /* 0x0000000e34357c11 */ /* 0x000fc8000f8e30ff */
[----:B------:R-:W-:-:S05]  /*26c0*/  LOP3.LUT R54, R54, R43, RZ, 0x3c, !PT ;  /* 0x0000002b36367212 */ /* 0x000fca00078e3cff */
[----:B0-----:R-:W-:Y:S01]  /*26d0*/  IMAD.IADD R60, R54, 0x1, R53 ;  /* 0x00000001363c7824 */ /* 0x001fe200078e0235 */
[----:B------:R-:W-:Y:S01]  /*26e0*/  F2FP.SATFINITE.E4M3.F32.PACK_AB_MERGE_C R53, R6, R11, RZ ;  /* 0x0000000b0635723e */ /* 0x000fe200048070ff */
[----:B------:R-:W-:Y:S01]  /*26f0*/  FADD R6, -R88, -INF ;  /* 0xff80000058067421 */ /* 0x000fe20000000100 */
[----:B------:R-:W-:Y:S02]  /*2700*/  F2FP.SATFINITE.E4M3.F32.PACK_AB_MERGE_C R52, R9, R16, RZ ;  /* 0x000000100934723e */ /* 0x000fe400048070ff */
[----:B------:R-:W-:Y:S02]  /*2710*/  F2FP.SATFINITE.E4M3.F32.PACK_AB_MERGE_C R54, R10, R15, RZ ;  /* 0x0000000f0a36723e */ /* 0x000fe400048070ff */
[----:B------:R-:W-:Y:S02]  /*2720*/  F2FP.SATFINITE.E4M3.F32.PACK_AB_MERGE_C R13, R18, R13, RZ ;  /* 0x0000000d120d723e */ /* 0x000fe400048070ff */
[----:B------:R-:W-:Y:S02]  /*2730*/  F2FP.SATFINITE.E4M3.F32.PACK_AB_MERGE_C R53, R8, R7, R53 ;  /* 0x000000070835723e */ /* 0x000fe40004807035 */
[----:B------:R-:W-:-:S02]  /*2740*/  F2FP.SATFINITE.E4M3.F32.PACK_AB_MERGE_C R52, R19, R14, R52 ;  /* 0x0000000e1334723e */ /* 0x000fc40004807034 */
[----:B------:R-:W-:Y:S02]  /*2750*/  F2FP.SATFINITE.E4M3.F32.PACK_AB_MERGE_C R54, R4, R5, R54 ;  /* 0x000000050436723e */ /* 0x000fe40004807036 */
[----:B------:R-:W-:Y:S01]  /*2760*/  F2FP.SATFINITE.E4M3.F32.PACK_AB_MERGE_C R55, R12, R55, R13 ;  /* 0x000000370c37723e */ /* 0x000fe2000480700d */
[----:B--2---:R0:W-:Y:S02]  /*2770*/  STS.U8 [R20+UR14+0x2200], R87 ;  /* 0x0022005714007988 */ /* 0x0041e4000800000e */
[----:B0-----:R-:W-:-:S06]  /*2780*/  FMUL R87, R6, 1.4426950216293334961 ;  /* 0x3fb8aa3b06577820 */ /* 0x001fcc0000400000 */
[----:B------:R-:W0:Y:S01]  /*2790*/  MUFU.EX2 R87, R87 ;  /* 0x0000005700577308 */ /* 0x000e220000000800 */
[----:B---3--:R2:W-:Y:S04]  /*27a0*/  STS.U8 [R20+UR14+0x2000], R17 ;  /* 0x0020001114007988 */ /* 0x0085e8000800000e */
[----:B----4-:R-:W-:Y:S04]  /*27b0*/  STS.U8 [R20+UR14+0x2400], R91 ;  /* 0x0024005b14007988 */ /* 0x010fe8000800000e */
[----:B-----5:R-:W-:Y:S04]  /*27c0*/  STS.U8 [R20+UR14+0x2600], R93 ;  /* 0x0026005d14007988 */ /* 0x020fe8000800000e */
[----:B------:R-:W-:Y:S04]  /*27d0*/  STS.U8 [R20+UR14+0x2800], R107 ;  /* 0x0028006b14007988 */ /* 0x000fe8000800000e */
[----:B------:R-:W-:Y:S04]  /*27e0*/  STS.U8 [R20+UR14+0x2a00], R109 ;  /* 0x002a006d14007988 */ /* 0x000fe8000800000e */
[----:B------:R-:W-:Y:S04]  /*27f0*/  STS.U8 [R20+UR14+0x2c00], R111 ;  /* 0x002c006f14007988 */ /* 0x000fe8000800000e */
[----:B------:R-:W-:Y:S04]  /*2800*/  STS.U8 [R20+UR14+0x2e00], R113 ;  /* 0x002e007114007988 */ /* 0x000fe8000800000e */
        /* <DEDUP_REMOVED lines=8> */
[----:B------:R4:W-:Y:S01]  /*2890*/  STS.128 [R60+0x1000], R52 ;  /* 0x001000343c007388 */ /* 0x0009e20000000c00 */
[----:B--2---:R-:W2:Y:S01]  /*28a0*/  LDTM.16dp32bit_t0_t15.x16 R4, tmem[UR15] ;  /* 0x0000000f000479ee */ /* 0x004ea20008a00000 */
[----:B------:R-:W0:Y:S01]  /*28b0*/  LDTM.16dp32bit_t16_t31.x16 R4, tmem[UR15+0x10] ;  /* 0x0000100f000479ee */ /* 0x000e220008a20000 */
[----:B------:R-:W-:Y:S01]  /*28c0*/  NOP ;  /* 0x0000000000007918 */ /* 0x000fe20000000000 */
[----:B---3--:R-:W-:Y:S01]  /*28d0*/  LOP3.LUT R106, R2, 0x10, RZ, 0xc0, !PT ;  /* 0x00000010026a7812 */ /* 0x008fe200078ec0ff */
[----:B-1----:R-:W-:Y:S06]  /*28e0*/  @!P1 BRA `(.L_x_9) ;  /* 0x0000000000489947 */ /* 0x002fec0003800000 */
[C---:B0-2---:R-:W-:Y:S01]  /*28f0*/  FMUL R4, R87.reuse, R4 ;  /* 0x0000000457047220 */ /* 0x045fe20000400000 */
[C---:B------:R-:W-:Y:S01]  /*2900*/  FMUL R5, R87.reuse, R5 ;  /* 0x0000000557057220 */ /* 0x040fe20000400000 */
        /* <DEDUP_REMOVED lines=13> */
[----:B------:R-:W-:-:S04]  /*29e0*/  FMUL R19, R87, R19 ;  /* 0x0000001357137220 */ /* 0x000fc80000400000 */
[----:B------:R1:W-:Y:S01]  /*29f0*/  STTM.16dp32bit_t0_t15.x16 tmem[UR15], R4 ;  /* 0x00000004000079ed */ /* 0x0003e20008a0000f */
[----:B------:R1:W-:Y:S02]  /*2a00*/  STTM.16dp32bit_t16_t31.x16 tmem[UR15+0x10], R4 ;  /* 0x00001004000079ed */ /* 0x0003e40008a2000f */
.L_x_9:
[----:B0-----:R-:W0:Y:S02]  /*2a10*/  FENCE.VIEW.ASYNC.T ;  /* 0x00000000000073c6 */ /* 0x001e240000000200 */
[----:B0-----:R-:W-:Y:S01]  /*2a20*/  BAR.SYNC.DEFER_BLOCKING 0x0 ;  /* 0x0000000000007b1d */ /* 0x001fe20000010000 */
[----:B------:R-:W-:Y:S01]  /*2a30*/  FADD R86, R87, R86 ;  /* 0x0000005657567221 */ /* 0x000fe20000000000 */
[----:B------:R-:W-:-:S04]  /*2a40*/  ISETP.GE.AND P5, PT, R3, 0x1, PT ;  /* 0x000000010300780c */ /* 0x000fc80003fa6270 */
[----:B------:R0:W-:Y:S06]  /*2a50*/  MEMBAR.ALL.CTA ;  /* 0x0000000000007992 */ /* 0x0001ec0000008000 */
[----:B0-----:R-:W0:Y:S02]  /*2a60*/  FENCE.VIEW.ASYNC.S ;  /* 0x00000000000073c6 */ /* 0x001e240000000000 */
[----:B0-----:R-:W-:Y:S06]  /*2a70*/  BAR.SYNC.DEFER_BLOCKING 0x0 ;  /* 0x0000000000007b1d */ /* 0x001fec0000010000 */
[----:B------:R-:W-:Y:S05]  /*2a80*/  @!P6 BRA `(.L_x_10) ;  /* 0x000000000068e947 */ /* 0x000fea0003800000 */
[----:B------:R-:W-:Y:S02]  /*2a90*/  UIADD3 UR5, UPT, UPT, UR14, 0x2000, URZ ;  /* 0x000020000e057890 */ /* 0x000fe4000fffe0ff */
[----:B------:R-:W-:Y:S02]  /*2aa0*/  UIADD3 UR4, UPT, UPT, UR14, 0x1000, URZ ;  /* 0x000010000e047890 */ /* 0x000fe4000fffe0ff */
[----:B------:R-:W-:Y:S02]  /*2ab0*/  USHF.R.U32.HI UR5, URZ, 0x4, UR5 ;  /* 0x00000004ff057899 */ /* 0x000fe40008011605 */
[----:B------:R-:W-:Y:S02]  /*2ac0*/  USHF.R.U32.HI UR4, URZ, 0x4, UR4 ;  /* 0x00000004ff047899 */ /* 0x000fe40008011604 */
[----:B------:R-:W-:Y:S02]  /*2ad0*/  USGXT.U32 UR10, UR5, 0xe ;  /* 0x0000000e050a789a */ /* 0x000fe40008000000 */
[----:B------:R-:W-:-:S02]  /*2ae0*/  USGXT.U32 UR6, UR4, 0xe ;  /* 0x0000000e0406789a */ /* 0x000fc40008000000 */
[----:B------:R-:W-:Y:S01]  /*2af0*/  UIADD3 UR24, UP1, UPT, UR10, 0x2, URZ ;  /* 0x000000020a187890 */ /* 0x000fe2000ff3e0ff */
[----:B------:R-:W-:Y:S01]  /*2b00*/  UMOV UR8, 0xfffffffe ;  /* 0xfffffffe00087882 */ /* 0x000fe20000000000 */
[----:B------:R-:W-:Y:S01]  /*2b10*/  UMOV UR9, 0x7fffbfdf ;  /* 0x7fffbfdf00097882 */ /* 0x000fe20000000000 */
[----:B------:R-:W-:Y:S01]  /*2b20*/  UMOV UR4, URZ ;  /* 0x000000ff00047c82 */ /* 0x000fe20008000000 */
[----:B------:R-:W-:Y:S01]  /*2b30*/  UMOV UR7, URZ ;  /* 0x000000ff00077c82 */ /* 0x000fe20008000000 */
[----:B------:R-:W-:Y:S02]  /*2b40*/  UIADD3.X UR25, UPT, UPT, UR4, -0x7fffbfe0, URZ, UP1, !UPT ;  /* 0x8000402004197890 */ /* 0x000fe40008ffe4ff */
        /* <DEDUP_REMOVED lines=10> */
[----:B------:R0:W-:Y:S01]  /*2bf0*/  UTCQMMA gdesc[UR6], gdesc[UR10], tmem[UR12], tmem[UR22], idesc[UR23], UPT ;  /* 0x00ff160a060075ea */ /* 0x0001e2000b80030c */
[----:B------:R0:W-:Y:S01]  /*2c00*/  UTCQMMA gdesc[UR8], gdesc[UR24], tmem[UR12], tmem[UR28], idesc[UR29], UPT ;  /* 0x00ff1c18080075ea */ /* 0x0001e2000b80030c */
[----:B------:R0:W-:Y:S01]  /*2c10*/  UTCBAR [UR4], URZ ;  /* 0x000000ff040073e9 */ /* 0x0001e200080000ff */
[----:B------:R-:W-:Y:S01]  /*2c20*/  NOP ;  /* 0x0000000000007918 */ /* 0x000fe20000000000 */
.L_x_10:
[----:B0-----:R-:W-:Y:S01]  /*2c30*/  UMOV UR8, URZ ;  /* 0x000000ff00087c82 */ /* 0x001fe20008000000 */
[----:B------:R-:W-:Y:S02]  /*2c40*/  FSEL R88, R88, -INF , P1 ;  /* 0xff80000058587808 */ /* 0x000fe40000800000 */
[----:B------:R-:W-:Y:S01]  /*2c50*/  FSEL R87, R86, 1, P1 ;  /* 0x3f80000056577808 */ /* 0x000fe20000800000 */
[----:B------:R-:W-:Y:S06]  /*2c60*/  @!P5 BRA `(.L_x_11) ;  /* 0x0000001c0014d947 */ /* 0x000fec0003800000 */
[----:B------:R-:W-:Y:S01]  /*2c70*/  USHF.R.U32.HI UR31, URZ, 0x4, UR14 ;  /* 0x00000004ff1f7899 */ /* 0x000fe2000801160e */
[----:B------:R-:W-:Y:S01]  /*2c80*/  IMAD.SHL.U32 R61, R61, 0x40, RZ ;  /* 0x000000403d3d7824 */ /* 0x000fe200078e00ff */
[----:B------:R-:W-:Y:S01]  /*2c90*/  UIADD3 UR8, UPT, UPT, UR14, 0x1000, URZ ;  /* 0x000010000e087890 */ /* 0x000fe2000fffe0ff */
[----:B------:R-:W-:Y:S01]  /*2ca0*/  IMAD.IADD R86, R106, 0x1, R89 ;  /* 0x000000016a567824 */ /* 0x000fe200078e0259 */
[----:B------:R-:W-:Y:S01]  /*2cb0*/  USGXT.U32 UR31, UR31, 0xe ;  /* 0x0000000e1f1f789a */ /* 0x000fe20008000000 */
[----:B----4-:R-:W-:Y:S01]  /*2cc0*/  IMAD.MOV.U32 R53, RZ, RZ, R88 ;  /* 0x000000ffff357224 */ /* 0x010fe200078e0058 */
[----:B------:R-:W-:Y:S01]  /*2cd0*/  UIADD3 UR6, UPT, UPT, UR14, 0x4000, URZ ;  /* 0x000040000e067890 */ /* 0x000fe2000fffe0ff */
[----:B------:R-:W-:Y:S01]  /*2ce0*/  IMAD.MOV.U32 R106, RZ, RZ, RZ ;  /* 0x000000ffff6a7224 */ /* 0x000fe200078e00ff */
[----:B------:R-:W-:Y:S01]  /*2cf0*/  USHF.R.U32.HI UR8, URZ, 0x4, UR8 ;  /* 0x00000004ff087899 */ /* 0x000fe20008011608 */
[----:B-12---:R-:W-:Y:S01]  /*2d00*/  CS2R R18, SRZ ;  /* 0x0000000000127805 */ /* 0x006fe2000001ff00 */
[----:B------:R-:W-:Y:S01]  /*2d10*/  USHF.R.U32.HI UR4, URZ, 0x4, UR20 ;  /* 0x00000004ff047899 */ /* 0x000fe20008011614 */
[----:B------:R-:W-:Y:S01]  /*2d20*/  IMAD.MOV.U32 R89, RZ, RZ, R61 ;  /* 0x000000ffff597224 */ /* 0x000fe200078e003d */
[----:B------:R-:W-:-:S02]  /*2d30*/  UIADD3 UR34, UP2, UPT, UR31, 0x80, URZ ;  /* 0x000000801f227890 */ /* 0x000fc4000ff5e0ff */
[----:B------:R-:W-:Y:S02]  /*2d40*/  USHF.R.U32.HI UR6, URZ, 0x4, UR6 ;  /* 0x00000004ff067899 */ /* 0x000fe40008011606 */
[----:B------:R-:W-:Y:S02]  /*2d50*/  USGXT.U32 UR32, UR8, 0xe ;  /* 0x0000000e0820789a */ /* 0x000fe40008000000 */
[----:B------:R-:W-:Y:S01]  /*2d60*/  USHF.L.U32 UR28, UR19, 0x6, URZ ;  /* 0x00000006131c7899 */ /* 0x000fe200080006ff */
[----:B------:R-:W-:Y:S01]  /*2d70*/  UMOV UR5, URZ ;  /* 0x000000ff00057c82 */ /* 0x000fe20008000000 */
[----:B------:R-:W-:Y:S02]  /*2d80*/  USGXT.U32 UR4, UR4, 0xe ;  /* 0x0000000e0404789a */ /* 0x000fe40008000000 */
[----:B------:R-:W-:Y:S02]  /*2d90*/  UIADD3.X UR35, UPT, UPT, UR5, -0x7fffbfe0, URZ, UP2, !UPT ;  /* 0x8000402005237890 */ /* 0x000fe400097fe4ff */
[----:B------:R-:W-:-:S02]  /*2da0*/  USGXT.U32 UR6, UR6, 0xe ;  /* 0x0000000e0606789a */ /* 0x000fc40008000000 */
[----:B------:R-:W-:Y:S01]  /*2db0*/  UIADD3 UR38, UP2, UPT, UR32, 0x2, URZ ;  /* 0x0000000220267890 */ /* 0x000fe2000ff5e0ff */
[----:B------:R-:W-:Y:S01]  /*2dc0*/  UMOV UR18, 0xfffffffe ;  /* 0xfffffffe00127882 */ /* 0x000fe20000000000 */
[----:B------:R-:W-:Y:S01]  /*2dd0*/  UMOV UR19, 0x7fffbfdf ;  /* 0x7fffbfdf00137882 */ /* 0x000fe20000000000 */
[----:B------:R-:W-:Y:S01]  /*2de0*/  UMOV UR7, URZ ;  /* 0x000000ff00077c82 */ /* 0x000fe20008000000 */
[----:B------:R-:W-:Y:S02]  /*2df0*/  UIADD3.64 UR36, UPT, UPT, UR4, -UR18, URZ ;  /* 0x8000001204247297 */ /* 0x000fe4000fffe0ff */
[----:B------:R-:W-:Y:S01]  /*2e00*/  UISETP.NE.U32.AND UP1, UPT, UR21, URZ, UPT ;  /* 0x000000ff1500728c */ /* 0x000fe2000bf25070 */
[----:B------:R-:W-:Y:S01]  /*2e10*/  UMOV UR29, 0x1 ;  /* 0x00000001001d7882 */ /* 0x000fe20000000000 */
[----:B------:R-:W0:Y:S01]  /*2e20*/  LDCU UR33, c[0x0][0x3a8] ;  /* 0x00007500ff2177ac */ /* 0x000e220008000800 */
[----:B------:R-:W-:Y:S02]  /*2e30*/  UIADD3.X UR39, UPT, UPT, UR7, -0x7fffbfe0, URZ, UP2, !UPT ;  /* 0x8000402007277890 */ /* 0x000fe400097fe4ff */
[----:B------:R-:W-:Y:S01]  /*2e40*/  UIADD3.64 UR18, UPT, UPT, UR6, -UR18, URZ ;  /* 0x8000001206127297 */ /* 0x000fe2000fffe0ff */
[----:B------:R-:W-:Y:S01]  /*2e50*/  UMOV UR9, URZ ;  /* 0x000000ff00097c82 */ /* 0x000fe20008000000 */
[----:B------:R-:W-:-:S10]  /*2e60*/  UMOV UR30, UR28 ;  /* 0x0000001c001e7c82 */ /* 0x000fd40008000000 */
.L_x_16:
[----:B------:R-:W-:Y:S02]  /*2e70*/  SHF.R.S32.HI R55, RZ, 0x1f, R89 ;  /* 0x0000001fff377819 */ /* 0x000fe40000011459 */
[C---:B------:R-:W-:Y:S02]  /*2e80*/  IADD3 R10, P5, PT, R89.reuse, R64, RZ ;  /* 0x00000040590a7210 */ /* 0x040fe40007fbe0ff */
[----:B------:R-:W-:-:S03]  /*2e90*/  IADD3 R12, P1, PT, R89, R56, RZ ;  /* 0x00000038590c7210 */ /* 0x000fc60007f3e0ff */
[----:B------:R-:W-:Y:S01]  /*2ea0*/  IMAD.X R11, R55, 0x1, R65, P5 ;  /* 0x00000001370b7824 */ /* 0x000fe200028e0641 */
[----:B------:R-:W-:Y:S01]  /*2eb0*/  IADD3 R14, P5, PT, R89, R48, RZ ;  /* 0x00000030590e7210 */ /* 0x000fe20007fbe0ff */
[----:B------:R-:W-:Y:S01]  /*2ec0*/  IMAD.X R13, R55, 0x1, R57, P1 ;  /* 0x00000001370d7824 */ /* 0x000fe200008e0639 */
[----:B------:R-:W-:Y:S02]  /*2ed0*/  IADD3 R16, P1, PT, R89, R34, RZ ;  /* 0x0000002259107210 */ /* 0x000fe40007f3e0ff */
[----:B------:R1:W2:Y:S01]  /*2ee0*/  LDG.E.U8 R91, desc[UR26][R10.64] ;  /* 0x0000001a0a5b7981 */ /* 0x0002a2000c1e1100 */
[----:B------:R-:W-:Y:S01]  /*2ef0*/  IMAD.X R15, R55, 0x1, R49, P5 ;  /* 0x00000001370f7824 */ /* 0x000fe200028e0631 */
[----:B------:R-:W-:Y:S01]  /*2f00*/  IADD3 R4, P5, PT, R89, R32, RZ ;  /* 0x0000002059047210 */ /* 0x000fe20007fbe0ff */
[----:B------:R-:W-:Y:S01]  /*2f10*/  IMAD.X R17, R55, 0x1, R35, P1 ;  /* 0x0000000137117824 */ /* 0x000fe200008e0623 */
[----:B------:R-:W-:Y:S01]  /*2f20*/  IADD3 R6, P1, PT, R89, R28, RZ ;  /* 0x0000001c59067210 */ /* 0x000fe20007f3e0ff */
[----:B------:R3:W4:Y:S02]  /*2f30*/  LDG.E.U8 R107, desc[UR26][R12.64] ;  /* 0x0000001a0c6b7981 */ /* 0x000724000c1e1100 */
[----:B------:R-:W-:Y:S01]  /*2f40*/  IMAD.X R5, R55, 0x1, R33, P5 ;  /* 0x0000000137057824 */ /* 0x000fe200028e0621 */
[----:B------:R-:W-:Y:S01]  /*2f50*/  IADD3 R8, P5, PT, R89, R26, RZ ;  /* 0x0000001a59087210 */ /* 0x000fe20007fbe0ff */
[----:B------:R-:W-:Y:S01]  /*2f60*/  IMAD.X R7, R55, 0x1, R29, P1 ;  /* 0x0000000137077824 */ /* 0x000fe200008e061d */
[----:B-1----:R-:W-:Y:S01]  /*2f70*/  IADD3 R10, P1, PT, R89, R22, RZ ;  /* 0x00000016590a7210 */ /* 0x002fe20007f3e0ff */
[----:B------:R1:W5:Y:S02]  /*2f80*/  LDG.E.U8 R109, desc[UR26][R14.64] ;  /* 0x0000001a0e6d7981 */ /* 0x000364000c1e1100 */
[----:B------:R-:W-:-:S02]  /*2f90*/  IMAD.X R9, R55, 0x1, R27, P5 ;  /* 0x0000000137097824 */ /* 0x000fc400028e061b */
[----:B------:R-:W-:Y:S01]  /*2fa0*/  IMAD.X R11, R55, 0x1, R23, P1 ;  /* 0x00000001370b7824 */ /* 0x000fe200008e0617 */
[C---:B---3--:R-:W-:Y:S01]  /*2fb0*/  IADD3 R12, P5, PT, R89.reuse, R62, RZ ;  /* 0x0000003e590c7210 */ /* 0x048fe20007fbe0ff */
[----:B------:R3:W5:Y:S01]  /*2fc0*/  LDG.E.U8 R111, desc[UR26][R16.64] ;  /* 0x0000001a106f7981 */ /* 0x000762000c1e1100 */
[----:B-1----:R-:W-:-:S03]  /*2fd0*/  IADD3 R14, P1, PT, R89, R50, RZ ;  /* 0x00000032590e7210 */ /* 0x002fc60007f3e0ff */
[----:B------:R1:W5:Y:S01]  /*2fe0*/  LDG.E.U8 R113, desc[UR26][R4.64] ;  /* 0x0000001a04717981 */ /* 0x000362000c1e1100 */
[C---:B------:R-:W-:Y:S02]  /*2ff0*/  IMAD.X R13, R55.reuse, 0x1, R63, P5 ;  /* 0x00000001370d7824 */ /* 0x040fe400028e063f */
        /* <DEDUP_REMOVED lines=14> */
[----:B------:R-:W3:Y:S01]  /*30e0*/  LDG.E.U8 R14, desc[UR26][R14.64] ;  /* 0x0000001a0e0e7981 */ /* 0x000ee2000c1e1100 */
[----:B-1----:R-:W-:-:S03]  /*30f0*/  IADD3 R12, P1, PT, R89, R36, RZ ;  /* 0x00000024590c7210 */ /* 0x002fc60007f3e0ff */
[C---:B------:R-:W-:Y:S01]  /*3100*/  IMAD.X R11, R55.reuse, 0x1, R25, P5 ;  /* 0x00000001370b7824 */ /* 0x040fe200028e0619 */
[----:B------:R-:W3:Y:S01]  /*3110*/  LDG.E.U8 R16, desc[UR26][R16.64] ;  /* 0x0000001a10107981 */ /* 0x000ee2000c1e1100 */
[----:B------:R-:W-:-:S03]  /*3120*/  IMAD.X R13, R55, 0x1, R37, P1 ;  /* 0x00000001370d7824 */ /* 0x000fc600008e0625 */
[----:B------:R-:W3:Y:S04]  /*3130*/  LDG.E.U8 R4, desc[UR26][R4.64] ;  /* 0x0000001a04047981 */ /* 0x000ee8000c1e1100 */
[----:B------:R-:W3:Y:S04]  /*3140*/  LDG.E.U8 R6, desc[UR26][R6.64] ;  /* 0x0000001a06067981 */ /* 0x000ee8000c1e1100 */
[----:B------:R-:W3:Y:S04]  /*3150*/  LDG.E.U8 R8, desc[UR26][R8.64] ;  /* 0x0000001a08087981 */ /* 0x000ee8000c1e1100 */
[----:B------:R-:W3:Y:S04]  /*3160*/  LDG.E.U8 R10, desc[UR26][R10.64] ;  /* 0x0000001a0a0a7981 */ /* 0x000ee8000c1e1100 */
[----:B------:R-:W3:Y:S01]  /*3170*/  LDG.E.U8 R12, desc[UR26][R12.64] ;  /* 0x0000001a0c0c7981 */ /* 0x000ee2000c1e1100 */
[----:B------:R-:W-:Y:S01]  /*3180*/  UMOV UR10, 0x1 ;  /* 0x00000001000a7882 */ /* 0x000fe20000000000 */
[----:B------:R-:W-:Y:S01]  /*3190*/  VOTEU.ALL UP2, P0 ;  /* 0x0000000000ff7886 */ /* 0x000fe20000040000 */
[----:B------:R-:W-:-:S04]  /*31a0*/  @!UP0 UIADD3 UR10, UPT, UPT, -UR10, 0x100000, URZ ;  /* 0x001000000a0a8890 */ /* 0x000fc8000fffe1ff */
[----:B------:R-:W-:Y:S02]  /*31b0*/  @!UP0 USHF.L.U32 UR11, UR10, 0xb, URZ ;  /* 0x0000000b0a0b8899 */ /* 0x000fe400080006ff */
[----:B------:R-:W-:Y:S01]  /*31c0*/  @!UP0 USHF.L.U32 UR10, UR10, 0x1, URZ ;  /* 0x000000010a0a8899 */ /* 0x000fe200080006ff */
[----:B--2---:R1:W-:Y:S04]  /*31d0*/  STS.U8 [R20+UR14+0x3000], R91 ;  /* 0x0030005b14007988 */ /* 0x0043e8000800000e */
[----:B----4-:R1:W-:Y:S04]  /*31e0*/  STS.U8 [R20+UR14+0x3200], R107 ;  /* 0x0032006b14007988 */ /* 0x0103e8000800000e */
[----:B-----5:R1:W-:Y:S04]  /*31f0*/  STS.U8 [R20+UR14+0x3400], R109 ;  /* 0x0034006d14007988 */ /* 0x0203e8000800000e */
[----:B------:R1:W-:Y:S04]  /*3200*/  STS.U8 [R20+UR14+0x3600], R111 ;  /* 0x0036006f14007988 */ /* 0x0003e8000800000e */
[----:B------:R1:W-:Y:S04]  /*3210*/  STS.U8 [R20+UR14+0x3800], R113 ;  /* 0x0038007114007988 */ /* 0x0003e8000800000e */
[----:B------:R1:W-:Y:S04]  /*3220*/  STS.U8 [R20+UR14+0x3a00], R115 ;  /* 0x003a007314007988 */ /* 0x0003e8000800000e */
[----:B------:R1:W-:Y:S04]  /*3230*/  STS.U8 [R20+UR14+0x3c00], R117 ;  /* 0x003c007514007988 */ /* 0x0003e8000800000e */
[----:B------:R1:W-:Y:S04]  /*3240*/  STS.U8 [R20+UR14+0x3e00], R119 ;  /* 0x003e007714007988 */ /* 0x0003e8000800000e */
[----:B------:R1:W-:Y:S04]  /*3250*/  STS.U8 [R21+UR14+0x3100], R52 ;  /* 0x0031003415007988 */ /* 0x0003e8000800000e */
[----:B---3--:R1:W-:Y:S04]  /*3260*/  STS.U8 [R21+UR14+0x3300], R14 ;  /* 0x0033000e15007988 */ /* 0x0083e8000800000e */
[----:B------:R1:W-:Y:S04]  /*3270*/  STS.U8 [R21+UR14+0x3500], R16 ;  /* 0x0035001015007988 */ /* 0x0003e8000800000e */
[----:B------:R1:W-:Y:S04]  /*3280*/  STS.U8 [R21+UR14+0x3700], R4 ;  /* 0x0037000415007988 */ /* 0x0003e8000800000e */
[----:B------:R1:W-:Y:S04]  /*3290*/  STS.U8 [R21+UR14+0x3900], R6 ;  /* 0x0039000615007988 */ /* 0x0003e8000800000e */
[----:B------:R1:W-:Y:S04]  /*32a0*/  STS.U8 [R21+UR14+0x3b00], R8 ;  /* 0x003b000815007988 */ /* 0x0003e8000800000e */
[----:B------:R1:W-:Y:S04]  /*32b0*/  STS.U8 [R21+UR14+0x3d00], R10 ;  /* 0x003d000a15007988 */ /* 0x0003e8000800000e */
[----:B------:R1:W-:Y:S01]  /*32c0*/  STS.U8 [R21+UR14+0x3f00], R12 ;  /* 0x003f000c15007988 */ /* 0x0003e2000800000e */
[----:B------:R2:W-:Y:S06]  /*32d0*/  MEMBAR.ALL.CTA ;  /* 0x0000000000007992 */ /* 0x0005ec0000008000 */
[----:B--2---:R-:W-:Y:S04]  /*32e0*/  FENCE.VIEW.ASYNC.S ;  /* 0x00000000000073c6 */ /* 0x004fe80000000000 */
[----:B------:R-:W2:Y:S02]  /*32f0*/  FENCE.VIEW.ASYNC.S ;  /* 0x00000000000073c6 */ /* 0x000ea40000000000 */
[----:B--2---:R1:W2:Y:S02]  /*3300*/  @!UP2 SYNCS.EXCH.64 URZ, [UR14+0x5010], UR10 ;  /* 0x0050100a0effa5b2 */ /* 0x0042a40008000100 */
[----:B--2---:R-:W-:Y:S06]  /*3310*/  BAR.SYNC.DEFER_BLOCKING 0x0 ;  /* 0x0000000000007b1d */ /* 0x004fec0000010000 */
[----:B-1----:R-:W-:Y:S05]  /*3320*/  BRA.U UP1, `(.L_x_12) ;  /* 0x00000001013c7547 */ /* 0x002fea000b800000 */
[----:B------:R-:W-:Y:S01]  /*3330*/  UIADD3 UR10, UPT, UPT, UR14, 0x5010, URZ ;  /* 0x000050100e0a7890 */ /* 0x000fe2000fffe0ff */
[----:B------:R-:W-:Y:S01]  /*3340*/  UMOV UR22, UR31 ;  /* 0x0000001f00167c82 */ /* 0x000fe20008000000 */
[----:B------:R-:W-:Y:S01]  /*3350*/  UMOV UR23, 0x80004020 ;  /* 0x8000402000177882 */ /* 0x000fe20000000000 */
[----:B------:R-:W-:Y:S01]  /*3360*/  UMOV UR20, UR4 ;  /* 0x0000000400147c82 */ /* 0x000fe20008000000 */
[----:B------:R-:W-:Y:S01]  /*3370*/  UMOV UR21, 0x80004020 ;  /* 0x8000402000157882 */ /* 0x000fe20000000000 */
[----:B------:R-:W-:Y:S01]  /*3380*/  UMOV UR24, 0x0 ;  /* 0x0000000000187882 */ /* 0x000fe20000000000 */
[----:B------:R-:W-:Y:S01]  /*3390*/  UMOV UR25, 0x4108010 ;  /* 0x0410801000197882 */ /* 0x000fe20000000000 */
[----:B------:R-:W-:Y:S01]  /*33a0*/  UMOV UR11, URZ ;  /* 0x000000ff000b7c82 */ /* 0x000fe20008000000 */
[----:B------:R-:W-:Y:S01]  /*33b0*/  UMOV UR40, 0x0 ;  /* 0x0000000000287882 */ /* 0x000fe20000000000 */
[----:B------:R-:W-:Y:S01]  /*33c0*/  UMOV UR41, 0x4108010 ;  /* 0x0410801000297882 */ /* 0x000fe20000000000 */
[----:B------:R1:W-:Y:S01]  /*33d0*/  UTCQMMA gdesc[UR22], gdesc[UR20], tmem[UR16], tmem[UR24], idesc[UR25], !UPT ;  /* 0x00ff1814160075ea */ /* 0x0003e2000f800310 */
[----:B------:R-:W-:Y:S01]  /*33e0*/  UMOV UR10, UR10 ;  /* 0x0000000a000a7c82 */ /* 0x000fe20008000000 */
[----:B------:R1:W-:Y:S01]  /*33f0*/  UTCQMMA gdesc[UR34], gdesc[UR36], tmem[UR16], tmem[UR40], idesc[UR41], UPT ;  /* 0x00ff2824220075ea */ /* 0x0003e2000b800310 */
[----:B------:R1:W-:Y:S01]  /*3400*/  UTCBAR [UR10], URZ ;  /* 0x000000ff0a0073e9 */ /* 0x0003e200080000ff */
[----:B------:R-:W-:-:S02]  /*3410*/  NOP ;  /* 0x0000000000007918 */ /* 0x000fc40000000000 */
.L_x_12:
[----:B------:R-:W2:Y:S01]  /*3420*/  SYNCS.PHASECHK.TRANS64.TRYWAIT P5, [UR14+0x5010], RZ ;  /* 0x005010ffff0075a7 */ /* 0x000ea200080a110e */
[----:B------:R-:W-:-:S05]  /*3430*/  IADD3 R90, P1, PT, R19, 0x40, RZ ;  /* 0x00000040135a7810 */ /* 0x000fca0007f3e0ff */
[----:B------:R-:W-:Y:S01]  /*3440*/  IMAD.X R91, RZ, RZ, R18, P1 ;  /* 0x000000ffff5b7224 */ /* 0x000fe200008e0612 */
[----:B------:R-:W-:-:S05]  /*3450*/  IADD3 R111, P1, PT, R86, R19, RZ ;  /* 0x00000013566f7210 */ /* 0x000fca0007f3e0ff */
[----:B------:R-:W-:Y:S01]  /*3460*/  IMAD.X R52, RZ, RZ, R18, P1 ;  /* 0x000000ffff347224 */ /* 0x000fe200008e0612 */
[----:B------:R-:W-:Y:S01]  /*3470*/  IADD3 R55, P1, PT, R111, 0x40, RZ ;  /* 0x000000406f377810 */ /* 0x000fe20007f3e0ff */
[----:B--2---:R-:W-:-:S12]  /*3480*/  @!P5 BRA `(.L_x_13) ;  /* 0x000000280048d947 */ /* 0x004fd80003800000 */
.L_x_22:
[----:B------:R-:W-:Y:S01]  /*3490*/  BAR.SYNC.DEFER_BLOCKING 0x0 ;  /* 0x0000000000007b1d */ /* 0x000fe20000010000 */
[C---:B------:R-:W-:Y:S01]  /*34a0*/  IADD3 R113, P5, PT, R111.reuse, 0x42, RZ ;  /* 0x000000426f717810 */ /* 0x040fe20007fbe0ff */
[--C-:B------:R-:W-:Y:S01]  /*34b0*/  IMAD.X R54, RZ, RZ, R52.reuse, P1 ;  /* 0x000000ffff367224 */ /* 0x100fe200008e0634 */
[C---:B------:R-:W-:Y:S01]  /*34c0*/  IADD3 R115, P1, PT, R111.reuse, 0x43, RZ ;  /* 0x000000436f737810 */ /* 0x040fe20007f3e0ff */
[----:B------:R-:W-:Y:S02]  /*34d0*/  USHF.R.S32.HI UR8, URZ, 0x1f, UR30 ;  /* 0x0000001fff087899 */ /* 0x000fe4000801141e */
[--C-:B------:R-:W-:Y:S01]  /*34e0*/  IMAD.X R112, RZ, RZ, R52.reuse, P5 ;  /* 0x000000ffff707224 */ /* 0x100fe200028e0634 */
[C---:B------:R-:W-:Y:S01]  /*34f0*/  IADD3 R117, P5, PT, R111.reuse, 0x44, RZ ;  /* 0x000000446f757810 */ /* 0x040fe20007fbe0ff */
[----:B------:R-:W-:Y:S01]  /*3500*/  LDTM.16dp32bit_t0_t15.x16 R4, tmem[UR15+0x100000] ;  /* 0x1000000f000479ee */ /* 0x000fe20008a00000 */
[----:B------:R-:W2:Y:S01]  /*3510*/  LDTM.16dp32bit_t16_t31.x16 R4, tmem[UR15+0x100010] ;  /* 0x1000100f000479ee */ /* 0x000ea20008a20000 */
[--C-:B------:R-:W-:Y:S01]  /*3520*/  IMAD.X R114, RZ, RZ, R52.reuse, P1 ;  /* 0x000000ffff727224 */ /* 0x100fe200008e0634 */
[C---:B------:R-:W-:Y:S01]  /*3530*/  IADD3 R109, P1, PT, R111.reuse, 0x45, RZ ;  /* 0x000000456f6d7810 */ /* 0x040fe20007f3e0ff */
[----:B------:R-:W-:Y:S01]  /*3540*/  IMAD.X R110, RZ, RZ, R52, P5 ;  /* 0x000000ffff6e7224 */ /* 0x000fe200028e0634 */
[----:B------:R-:W-:-:S03]  /*3550*/  IADD3 R107, P5, PT, R111, 0x46, RZ ;  /* 0x000000466f6b7810 */ /* 0x000fc60007fbe0ff */
[--C-:B------:R-:W-:Y:S01]  /*3560*/  IMAD.X R108, RZ, RZ, R52.reuse, P1 ;  /* 0x000000ffff6c7224 */ /* 0x100fe200008e0634 */
[----:B------:R-:W-:Y:S01]  /*3570*/  IADD3 R111, P1, PT, R111, 0x47, RZ ;  /* 0x000000476f6f7810 */ /* 0x000fe20007f3e0ff */
[----:B------:R-:W-:Y:S01]  /*3580*/  IMAD.X R88, RZ, RZ, R52, P5 ;  /* 0x000000ffff587224 */ /* 0x000fe200028e0634 */
[----:B------:R-:W-:-:S03]  /*3590*/  ISETP.GT.U32.AND P5, PT, R55, R44, PT ;  /* 0x0000002c3700720c */ /* 0x000fc60003fa4070 */
[----:B------:R-:W-:Y:S01]  /*35a0*/  IMAD.X R52, RZ, RZ, R52, P1 ;  /* 0x000000ffff347224 */ /* 0x000fe200008e0634 */
[-C--:B------:R-:W-:Y:S02]  /*35b0*/  ISETP.GE.U32.AND P1, PT, R55, R44.reuse, PT ;  /* 0x0000002c3700720c */ /* 0x080fe40003f26070 */
[C---:B------:R-:W-:Y:S01]  /*35c0*/  ISETP.GT.U32.AND.EX P5, PT, R54.reuse, RZ, PT, P5 ;  /* 0x000000ff3600720c */ /* 0x040fe20003fa4150 */
[----:B------:R-:W3:Y:S01]  /*35d0*/  @!P0 SYNCS.CCTL.IV [UR14+0x5010] ;  /* 0x00501000ff0089b1 */ /* 0x000ee2000800000e */
[----:B------:R-:W-:Y:S01]  /*35e0*/  ISETP.GE.U32.AND.EX P1, PT, R54, RZ, PT, P1 ;  /* 0x000000ff3600720c */ /* 0x000fe20003f26110 */
[----:B------:R-:W-:Y:S01]  /*35f0*/  NOP ;  /* 0x0000000000007918 */ /* 0x000fe20000000000 */
[----:B0-2---:R-:W-:Y:S01]  /*3600*/  FMUL R4, R4, UR33 ;  /* 0x0000002104047c20 */ /* 0x005fe20008400000 */
[----:B------:R-:W-:Y:S01]  /*3610*/  FMUL R54, R5, UR33 ;  /* 0x0000002105367c20 */ /* 0x000fe20008400000 */
[----:B------:R-:W-:Y:S01]  /*3620*/  FMUL R55, R7, UR33 ;  /* 0x0000002107377c20 */ /* 0x000fe20008400000 */
[----:B------:R-:W-:Y:S01]  /*3630*/  FMUL R6, R6, UR33 ;  /* 0x0000002106067c20 */ /* 0x000fe20008400000 */
[----:B------:R-:W-:Y:S01]  /*3640*/  FMUL R9, R9, UR33 ;  /* 0x0000002109097c20 */ /* 0x000fe20008400000 */
[----:B------:R-:W-:Y:S01]  /*3650*/  FSEL R5, R4, -INF , !P5 ;  /* 0xff80000004057808 */ /* 0x000fe20006800000 */
[----:B------:R-:W-:Y:S01]  /*3660*/  FMUL R11, R11, UR33 ;  /* 0x000000210b0b7c20 */ /* 0x000fe20008400000 */
[----:B------:R-:W-:Y:S01]  /*3670*/  FSEL R4, R54, -INF , !P1 ;  /* 0xff80000036047808 */ /* 0x000fe20004800000 */
[----:B------:R-:W-:Y:S01]  /*3680*/  FMUL R10, R10, UR33 ;  /* 0x000000210a0a7c20 */ /* 0x000fe20008400000 */
[-C--:B------:R-:W-:Y:S01]  /*3690*/  ISETP.GT.U32.AND P1, PT, R115, R44.reuse, PT ;  /* 0x0000002c7300720c */ /* 0x080fe20003f24070 */
[----:B------:R-:W-:Y:S01]  /*36a0*/  FMUL R13, R13, UR33 ;  /* 0x000000210d0d7c20 */ /* 0x000fe20008400000 */
[-C--:B------:R-:W-:Y:S01]  /*36b0*/  ISETP.GT.U32.AND P5, PT, R113, R44.reuse, PT ;  /* 0x0000002c7100720c */ /* 0x080fe20003fa4070 */
[----:B------:R-:W-:Y:S01]  /*36c0*/  FMUL R12, R12, UR33 ;  /* 0x000000210c0c7c20 */ /* 0x000fe20008400000 */
[----:B------:R-:W-:Y:S01]  /*36d0*/  ISETP.GT.U32.AND.EX P1, PT, R114, RZ, PT, P1 ;  /* 0x000000ff7200720c */ /* 0x000fe20003f24110 */
[----:B------:R-:W-:Y:S01]  /*36e0*/  FMUL R113, R15, UR33 ;  /* 0x000000210f717c20 */ /* 0x000fe20008400000 */
[----:B------:R-:W-:Y:S01]  /*36f0*/  ISETP.GT.U32.AND.EX P5, PT, R112, RZ, PT, P5 ;  /* 0x000000ff7000720c */ /* 0x000fe20003fa4150 */
[----:B------:R-:W-:Y:S01]  /*3700*/  FMUL R14, R14, UR33 ;  /* 0x000000210e0e7c20 */ /* 0x000fe20008400000 */
[----:B------:R-:W-:Y:S01]  /*3710*/  FSEL R55, R55, -INF , !P1 ;  /* 0xff80000037377808 */ /* 0x000fe20004800000 */
[----:B------:R-:W-:Y:S01]  /*3720*/  FMUL R16, R16, UR33 ;  /* 0x0000002110107c20 */ /* 0x000fe20008400000 */
[-C--:B------:R-:W-:Y:S01]  /*3730*/  ISETP.GT.U32.AND P1, PT, R109, R44.reuse, PT ;  /* 0x0000002c6d00720c */ /* 0x080fe20003f24070 */
[----:B------:R-:W-:Y:S01]  /*3740*/  FMUL R115, R17, UR33 ;  /* 0x0000002111737c20 */ /* 0x000fe20008400000 */
[----:B------:R-:W-:Y:S01]  /*3750*/  FSEL R7, R6, -INF , !P5 ;  /* 0xff80000006077808 */ /* 0x000fe20006800000 */
[----:B------:R-:W-:Y:S01]  /*3760*/  FMUL R6, R8, UR33 ;  /* 0x0000002108067c20 */ /* 0x000fe20008400000 */
[----:B------:R-:W-:Y:S01]  /*3770*/  ISETP.GT.U32.AND P5, PT, R117, R44, PT ;  /* 0x0000002c7500720c */ /* 0x000fe20003fa4070 */
[----:B------:R-:W-:Y:S01]  /*3780*/  FMUL R18, R18, UR33 ;  /* 0x0000002112127c20 */ /* 0x000fe20008400000 */
[----:B------:R-:W-:Y:S01]  /*3790*/  ISETP.GT.U32.AND.EX P1, PT, R108, RZ, PT, P1 ;  /* 0x000000ff6c00720c */ /* 0x000fe20003f24110 */
[----:B------:R-:W-:Y:S01]  /*37a0*/  FMUL R19, R19, UR33 ;  /* 0x0000002113137c20 */ /* 0x000fe20008400000 */
[----:B------:R-:W-:-:S02]  /*37b0*/  ISETP.GT.U32.AND.EX P5, PT, R110, RZ, PT, P5 ;  /* 0x000000ff6e00720c */ /* 0x000fc40003fa4150 */
[----:B------:R-:W-:Y:S02]  /*37c0*/  FSEL R109, R9, -INF , !P1 ;  /* 0xff800000096d7808 */ /* 0x000fe40004800000 */
[-C--:B------:R-:W-:Y:S02]  /*37d0*/  ISETP.GT.U32.AND P1, PT, R111, R44.reuse, PT ;  /* 0x0000002c6f00720c */ /* 0x080fe40003f24070 */
[----:B------:R-:W-:Y:S02]  /*37e0*/  FSEL R6, R6, -INF , !P5 ;  /* 0xff80000006067808 */ /* 0x000fe40006800000 */
[----:B------:R-:W-:Y:S02]  /*37f0*/  ISETP.GT.U32.AND P5, PT, R107, R44, PT ;  /* 0x0000002c6b00720c */ /* 0x000fe40003fa4070 */
[----:B------:R-:W-:Y:S02]  /*3800*/  ISETP.GT.U32.AND.EX P1, PT, R52, RZ, PT, P1 ;  /* 0x000000ff3400720c */ /* 0x000fe40003f24110 */
[----:B------:R-:W-:-:S02]  /*3810*/  LOP3.LUT R9, R90, 0x9, R43, 0xfe, !PT ;  /* 0x000000095a097812 */ /* 0x000fc400078efe2b */
[----:B------:R-:W-:Y:S02]  /*3820*/  ISETP.GT.U32.AND.EX P5, PT, R88, RZ, PT, P5 ;  /* 0x000000ff5800720c */ /* 0x000fe40003fa4150 */
[----:B------:R-:W-:Y:S02]  /*3830*/  FSEL R111, R11, -INF , !P1 ;  /* 0xff8000000b6f7808 */ /* 0x000fe40004800000 */
[----:B------:R-:W-:Y:S02]  /*3840*/  LOP3.LUT R107, R90, 0x8, R43, 0xfe, !PT ;  /* 0x000000085a6b7812 */ /* 0x000fe400078efe2b */
[-C--:B------:R-:W-:Y:S02]  /*3850*/  ISETP.GT.U32.AND P1, PT, R9, R44.reuse, PT ;  /* 0x0000002c0900720c */ /* 0x080fe40003f24070 */
[----:B------:R-:W-:Y:S02]  /*3860*/  FSEL R10, R10, -INF , !P5 ;  /* 0xff8000000a0a7808 */ /* 0x000fe40006800000 */
[----:B------:R-:W-:-:S02]  /*3870*/  ISETP.GT.U32.AND P5, PT, R107, R44, PT ;  /* 0x0000002c6b00720c */ /* 0x000fc40003fa4070 */
[C---:B------:R-:W-:Y:S02]  /*3880*/  ISETP.GT.U32.AND.EX P1, PT, R91.reuse, RZ, PT, P1 ;  /* 0x000000ff5b00720c */ /* 0x040fe40003f24110 */
[C-C-:B------:R-:W-:Y:S02]  /*3890*/  LOP3.LUT R9, R90.reuse, 0xb, R43.reuse, 0xfe, !PT ;  /* 0x0000000b5a097812 */ /* 0x140fe400078efe2b */
[----:B------:R-:W-:Y:S02]  /*38a0*/  ISETP.GT.U32.AND.EX P5, PT, R91, RZ, PT, P5 ;  /* 0x000000ff5b00720c */ /* 0x000fe40003fa4150 */
[----:B------:R-:W-:Y:S02]  /*38b0*/  FSEL R13, R13, -INF , !P1 ;  /* 0xff8000000d0d7808 */ /* 0x000fe40004800000 */
[----:B------:R-:W-:Y:S02]  /*38c0*/  LOP3.LUT R11, R90, 0xa, R43, 0xfe, !PT ;  /* 0x0000000a5a0b7812 */ /* 0x000fe400078efe2b */
[----:B------:R-:W-:-:S02]  /*38d0*/  ISETP.GT.U32.AND P1, PT, R9, R44, PT ;  /* 0x0000002c0900720c */ /* 0x000fc40003f24070 */
[----:B------:R-:W-:Y:S02]  /*38e0*/  FSEL R12, R12, -INF , !P5 ;  /* 0xff8000000c0c7808 */ /* 0x000fe40006800000 */
[----:B------:R-:W-:Y:S02]  /*38f0*/  ISETP.GT.U32.AND P5, PT, R11, R44, PT ;  /* 0x0000002c0b00720c */ /* 0x000fe40003fa4070 */
[----:B------:R-:W-:Y:S02]  /*3900*/  ISETP.GT.U32.AND.EX P1, PT, R91, RZ, PT, P1 ;  /* 0x000000ff5b00720c */ /* 0x000fe40003f24110 */
[----:B------:R-:W-:Y:S02]  /*3910*/  LOP3.LUT R11, R90, 0xc, R43, 0xfe, !PT ;  /* 0x0000000c5a0b7812 */ /* 0x000fe400078efe2b */
[----:B------:R-:W-:Y:S02]  /*3920*/  FMNMX3 R8, R5, R4, R7, !PT ;  /* 0x0000000405087276 */ /* 0x000fe40007800007 */
[----:B------:R-:W-:-:S02]  /*3930*/  ISETP.GT.U32.AND.EX P5, PT, R91, RZ, PT, P5 ;  /* 0x000000ff5b00720c */ /* 0x000fc40003fa4150 */
[----:B------:R-:W-:Y:S02]  /*3940*/  FSEL R113, R113, -INF , !P1 ;  /* 0xff80000071717808 */ /* 0x000fe40004800000 */
[----:B------:R-:W-:Y:S02]  /*3950*/  LOP3.LUT R9, R90, 0xd, R43, 0xfe, !PT ;  /* 0x0000000d5a097812 */ /* 0x000fe400078efe2b */
[-C--:B------:R-:W-:Y:S02]  /*3960*/  ISETP.GT.U32.AND P1, PT, R11, R44.reuse, PT ;  /* 0x0000002c0b00720c */ /* 0x080fe40003f24070 */
[----:B------:R-:W-:Y:S02]  /*3970*/  FMNMX3 R8, R8, R55, R6, !PT ;  /* 0x0000003708087276 */ /* 0x000fe40007800006 */
[----:B------:R-:W-:Y:S02]  /*3980*/  FSEL R15, R14, -INF , !P5 ;  /* 0xff8000000e0f7808 */ /* 0x000fe40006800000 */
[----:B------:R-:W-:-:S02]  /*3990*/  ISETP.GT.U32.AND P5, PT, R9, R44, PT ;  /* 0x0000002c0900720c */ /* 0x000fc40003fa4070 */
[C---:B------:R-:W-:Y:S02]  /*39a0*/  ISETP.GT.U32.AND.EX P1, PT, R91.reuse, RZ, PT, P1 ;  /* 0x000000ff5b00720c */ /* 0x040fe40003f24110 */
[--C-:B------:R-:W-:Y:S02]  /*39b0*/  LOP3.LUT R9, R90, 0xe, R43.reuse, 0xfe, !PT ;  /* 0x0000000e5a097812 */ /* 0x100fe400078efe2b */
[----:B------:R-:W-:Y:S02]  /*39c0*/  FMNMX3 R8, R8, R109, R10, !PT ;  /* 0x0000006d08087276 */ /* 0x000fe4000780000a */
[----:B------:R-:W-:Y:S02]  /*39d0*/  ISETP.GT.U32.AND.EX P5, PT, R91, RZ, PT, P5 ;  /* 0x000000ff5b00720c */ /* 0x000fe40003fa4150 */
[----:B------:R-:W-:Y:S02]  /*39e0*/  FSEL R17, R16, -INF , !P1 ;  /* 0xff80000010117808 */ /* 0x000fe40004800000 */
[----:B------:R-:W-:-:S02]  /*39f0*/  LOP3.LUT R11, R90, 0xf, R43, 0xfe, !PT ;  /* 0x0000000f5a0b7812 */ /* 0x000fc400078efe2b */
[-C--:B------:R-:W-:Y:S02]  /*3a00*/  ISETP.GT.U32.AND P1, PT, R9, R44.reuse, PT ;  /* 0x0000002c0900720c */ /* 0x080fe40003f24070 */
[----:B------:R-:W-:Y:S02]  /*3a10*/  FMNMX3 R8, R8, R111, R12, !PT ;  /* 0x0000006f08087276 */ /* 0x000fe4000780000c */
[----:B------:R-:W-:Y:S02]  /*3a20*/  FSEL R115, R115, -INF , !P5 ;  /* 0xff80000073737808 */ /* 0x000fe40006800000 */
[----:B------:R-:W-:Y:S02]  /*3a30*/  ISETP.GT.U32.AND P5, PT, R11, R44, PT ;  /* 0x0000002c0b00720c */ /* 0x000fe40003fa4070 */
[----:B------:R-:W-:Y:S02]  /*3a40*/  ISETP.GT.U32.AND.EX P1, PT, R91, RZ, PT, P1 ;  /* 0x000000ff5b00720c */ /* 0x000fe40003f24110 */
[----:B------:R-:W-:-:S02]  /*3a50*/  FMNMX3 R8, R8, R13, R15, !PT ;  /* 0x0000000d08087276 */ /* 0x000fc4000780000f */
[----:B------:R-:W-:Y:S02]  /*3a60*/  ISETP.GT.U32.AND.EX P5, PT, R91, RZ, PT, P5 ;  /* 0x000000ff5b00720c */ /* 0x000fe40003fa4150 */
[----:B------:R-:W-:Y:S02]  /*3a70*/  FSEL R18, R18, -INF , !P1 ;  /* 0xff80000012127808 */ /* 0x000fe40004800000 */
[----:B------:R-:W-:Y:S02]  /*3a80*/  FMNMX3 R8, R8, R113, R17, !PT ;  /* 0x0000007108087276 */ /* 0x000fe40007800011 */
[----:B------:R-:W-:Y:S02]  /*3a90*/  FSEL R119, R19, -INF , !P5 ;  /* 0xff80000013777808 */ /* 0x000fe40006800000 */
[----:B------:R-:W-:Y:S02]  /*3aa0*/  FMNMX3 R8, R8, R115, R18, !PT ;  /* 0x0000007308087276 */ /* 0x000fe40007800012 */
[----:B------:R-:W-:-:S02]  /*3ab0*/  IADD3 R112, P1, PT, R104, UR30, RZ ;  /* 0x0000001e68707c10 */ /* 0x000fc4000ff3e0ff */
[----:B------:R-:W-:-:S05]  /*3ac0*/  FMNMX R8, R119, R8, !PT ;  /* 0x0000000877087209 */ /* 0x000fca0007800000 */
[----:B------:R-:W0:Y:S02]  /*3ad0*/  SHFL.BFLY PT, R9, R8, 0x10, 0x1f ;  /* 0x0e001f0008097f89 */ /* 0x000e2400000e0000 */
[----:B0-----:R-:W-:-:S05]  /*3ae0*/  FMNMX R11, R8, R9, !PT ;  /* 0x00000009080b7209 */ /* 0x001fca0007800000 */
[----:B---3--:R-:W-:Y:S01]  /*3af0*/  @!P2 STS [R58+UR14+0x3000], R11 ;  /* 0x0030000b3a00a988 */ /* 0x008fe2000800080e */
[----:B------:R-:W-:Y:S06]  /*3b00*/  BAR.SYNC.DEFER_BLOCKING 0x0 ;  /* 0x0000000000007b1d */ /* 0x000fec0000010000 */
[----:B------:R-:W0:Y:S04]  /*3b10*/  @!P3 LDS R92, [R59+0x3000] ;  /* 0x003000003b5cb984 */ /* 0x000e280000000800 */
[----:B0-----:R-:W0:Y:S02]  /*3b20*/  SHFL.BFLY PT, R9, R92, 0x1, 0x1f ;  /* 0x0c201f005c097f89 */ /* 0x001e2400000e0000 */
[----:B0-----:R-:W-:-:S05]  /*3b30*/  FMNMX R14, R92, R9, !PT ;  /* 0x000000095c0e7209 */ /* 0x001fca0007800000 */
[----:B------:R-:W-:Y:S01]  /*3b40*/  @P4 STS [R59+0x3000], R14 ;  /* 0x0030000e3b004388 */ /* 0x000fe20000000800 */
[----:B------:R-:W-:Y:S06]  /*3b50*/  BAR.SYNC.DEFER_BLOCKING 0x0 ;  /* 0x0000000000007b1d */ /* 0x000fec0000010000 */
[----:B------:R-:W0:Y:S02]  /*3b60*/  LDS R88, [R45+UR14+0x3000] ;  /* 0x0030000e2d587984 */ /* 0x000e240008000800 */
[----:B0-----:R-:W-:-:S05]  /*3b70*/  FMNMX R88, R88, R53, !PT ;  /* 0x0000003558587209 */ /* 0x001fca0007800000 */
[--C-:B------:R-:W-:Y:S01]  /*3b80*/  FADD R5, R5, -R88.reuse ;  /* 0x8000005805057221 */ /* 0x100fe20000000000 */
[--C-:B------:R-:W-:Y:S01]  /*3b90*/  FADD R4, R4, -R88.reuse ;  /* 0x8000005804047221 */ /* 0x100fe20000000000 */
[--C-:B------:R-:W-:Y:S01]  /*3ba0*/  FADD R7, R7, -R88.reuse ;  /* 0x8000005807077221 */ /* 0x100fe20000000000 */
[--C-:B------:R-:W-:Y:S01]  /*3bb0*/  FADD R55, R55, -R88.reuse ;  /* 0x8000005837377221 */ /* 0x100fe20000000000 */
[----:B------:R-:W-:Y:S01]  /*3bc0*/  FMUL R5, R5, 1.4426950216293334961 ;  /* 0x3fb8aa3b05057820 */ /* 0x000fe20000400000 */
[----:B------:R-:W-:Y:S01]  /*3bd0*/  FMUL R4, R4, 1.4426950216293334961 ;  /* 0x3fb8aa3b04047820 */ /* 0x000fe20000400000 */
[----:B------:R-:W-:Y:S01]  /*3be0*/  FMUL R7, R7, 1.4426950216293334961 ;  /* 0x3fb8aa3b07077820 */ /* 0x000fe20000400000 */
[----:B------:R-:W-:Y:S01]  /*3bf0*/  FMUL R14, R55, 1.4426950216293334961 ;  /* 0x3fb8aa3b370e7820 */ /* 0x000fe20000400000 */
[----:B------:R0:W-:Y:S01]  /*3c00*/  MUFU.EX2 R9, R5 ;  /* 0x0000000500097308 */ /* 0x0001e20000000800 */
[--C-:B------:R-:W-:Y:S01]  /*3c10*/  FADD R6, R6, -R88.reuse ;  /* 0x8000005806067221 */ /* 0x100fe20000000000 */
[--C-:B------:R-:W-:Y:S01]  /*3c20*/  FADD R109, R109, -R88.reuse ;  /* 0x800000586d6d7221 */ /* 0x100fe20000000000 */
[--C-:B------:R-:W-:Y:S01]  /*3c30*/  FADD R10, R10, -R88.reuse ;  /* 0x800000580a0a7221 */ /* 0x100fe20000000000 */
[--C-:B------:R-:W-:Y:S01]  /*3c40*/  FADD R111, R111, -R88.reuse ;  /* 0x800000586f6f7221 */ /* 0x100fe20000000000 */
[----:B------:R-:W-:Y:S01]  /*3c50*/  FMUL R6, R6, 1.4426950216293334961 ;  /* 0x3fb8aa3b06067820 */ /* 0x000fe20000400000 */
[----:B------:R-:W-:Y:S01]  /*3c60*/  FMUL R11, R109, 1.4426950216293334961 ;  /* 0x3fb8aa3b6d0b7820 */ /* 0x000fe20000400000 */
[----:B------:R-:W-:Y:S01]  /*3c70*/  FMUL R10, R10, 1.4426950216293334961 ;  /* 0x3fb8aa3b0a0a7820 */ /* 0x000fe20000400000 */
[----:B------:R2:W3:Y:S01]  /*3c80*/  MUFU.EX2 R52, R4 ;  /* 0x0000000400347308 */ /* 0x0004e20000000800 */
[----:B0-----:R-:W-:Y:S01]  /*3c90*/  FMUL R5, R111, 1.4426950216293334961 ;  /* 0x3fb8aa3b6f057820 */ /* 0x001fe20000400000 */
[--C-:B------:R-:W-:Y:S01]  /*3ca0*/  FADD R13, R13, -R88.reuse ;  /* 0x800000580d0d7221 */ /* 0x100fe20000000000 */
[--C-:B------:R-:W-:Y:S01]  /*3cb0*/  FADD R15, R15, -R88.reuse ;  /* 0x800000580f0f7221 */ /* 0x100fe20000000000 */
[--C-:B------:R-:W-:Y:S01]  /*3cc0*/  FADD R113, R113, -R88.reuse ;  /* 0x8000005871717221 */ /* 0x100fe20000000000 */
[--C-:B------:R-:W-:Y:S01]  /*3cd0*/  FADD R17, R17, -R88.reuse ;  /* 0x8000005811117221 */ /* 0x100fe20000000000 */
[----:B------:R-:W-:Y:S01]  /*3ce0*/  FMUL R13, R13, 1.4426950216293334961 ;  /* 0x3fb8aa3b0d0d7820 */ /* 0x000fe20000400000 */
[----:B------:R-:W-:Y:S01]  /*3cf0*/  FMUL R15, R15, 1.4426950216293334961 ;  /* 0x3fb8aa3b0f0f7820 */ /* 0x000fe20000400000 */
[----:B------:R-:W0:Y:S01]  /*3d00*/  MUFU.EX2 R107, R7 ;  /* 0x00000007006b7308 */ /* 0x000e220000000800 */
[--C-:B--2---:R-:W-:Y:S01]  /*3d10*/  FADD R4, R12, -R88.reuse ;  /* 0x800000580c047221 */ /* 0x104fe20000000000 */
[----:B------:R-:W-:Y:S01]  /*3d20*/  FMUL R113, R113, 1.4426950216293334961 ;  /* 0x3fb8aa3b71717820 */ /* 0x000fe20000400000 */
[--C-:B------:R-:W-:Y:S01]  /*3d30*/  FADD R115, R115, -R88.reuse ;  /* 0x8000005873737221 */ /* 0x100fe20000000000 */
[----:B------:R-:W-:Y:S01]  /*3d40*/  FMUL R17, R17, 1.4426950216293334961 ;  /* 0x3fb8aa3b11117820 */ /* 0x000fe20000400000 */
[----:B------:R-:W-:Y:S01]  /*3d50*/  FMUL R4, R4, 1.4426950216293334961 ;  /* 0x3fb8aa3b04047820 */ /* 0x000fe20000400000 */
[--C-:B------:R-:W-:Y:S01]  /*3d60*/  FADD R18, R18, -R88.reuse ;  /* 0x8000005812127221 */ /* 0x100fe20000000000 */
[----:B------:R-:W-:Y:S01]  /*3d70*/  FMUL R110, R115, 1.4426950216293334961 ;  /* 0x3fb8aa3b736e7820 */ /* 0x000fe20000400000 */
[----:B------:R-:W2:Y:S01]  /*3d80*/  MUFU.EX2 R14, R14 ;  /* 0x0000000e000e7308 */ /* 0x000ea20000000800 */
[----:B------:R-:W-:Y:S01]  /*3d90*/  FADD R119, R119, -R88 ;  /* 0x8000005877777221 */ /* 0x000fe20000000000 */
[----:B------:R-:W-:-:S06]  /*3da0*/  FMUL R18, R18, 1.4426950216293334961 ;  /* 0x3fb8aa3b12127820 */ /* 0x000fcc0000400000 */
[----:B------:R3:W4:Y:S08]  /*3db0*/  MUFU.EX2 R8, R6 ;  /* 0x0000000600087308 */ /* 0x0007300000000800 */
[----:B------:R-:W5:Y:S01]  /*3dc0*/  MUFU.EX2 R11, R11 ;  /* 0x0000000b000b7308 */ /* 0x000f620000000800 */
[----:B---3--:R-:W-:-:S07]  /*3dd0*/  FADD R6, R9, R52 ;  /* 0x0000003409067221 */ /* 0x008fce0000000000 */
[----:B------:R3:W1:Y:S08]  /*3de0*/  MUFU.EX2 R19, R10 ;  /* 0x0000000a00137308 */ /* 0x0006700000000800 */
[----:B------:R0:W1:Y:S01]  /*3df0*/  MUFU.EX2 R12, R5 ;  /* 0x00000005000c7308 */ /* 0x0000620000000800 */
[----:B---3--:R-:W-:-:S07]  /*3e00*/  FMUL R10, R119, 1.4426950216293334961 ;  /* 0x3fb8aa3b770a7820 */ /* 0x008fce0000400000 */
[----:B------:R4:W3:Y:S01]  /*3e10*/  MUFU.EX2 R54, R4 ;  /* 0x0000000400367308 */ /* 0x0008e20000000800 */
[----:B0-----:R-:W-:Y:S01]  /*3e20*/  FADD R5, R107, R6 ;  /* 0x000000066b057221 */ /* 0x001fe20000000000 */
[----:B------:R-:W-:Y:S01]  /*3e30*/  IMAD.U32 R6, R106, -0x80000000, RZ ;  /* 0x800000006a067824 */ /* 0x000fe200078e00ff */
[----:B------:R-:W-:Y:S02]  /*3e40*/  BAR.SYNC.DEFER_BLOCKING 0x0 ;  /* 0x0000000000007b1d */ /* 0x000fe40000010000 */
[----:B--2---:R-:W-:-:S04]  /*3e50*/  FADD R5, R14, R5 ;  /* 0x000000050e057221 */ /* 0x004fc80000000000 */
[----:B----4-:R-:W-:Y:S01]  /*3e60*/  FADD R4, R8, R5 ;  /* 0x0000000508047221 */ /* 0x010fe20000000000 */
[----:B------:R-:W0:Y:S03]  /*3e70*/  MUFU.EX2 R111, R13 ;  /* 0x0000000d006f7308 */ /* 0x000e260000000800 */
[----:B-----5:R-:W-:-:S04]  /*3e80*/  FADD R4, R11, R4 ;  /* 0x000000040b047221 */ /* 0x020fc80000000000 */
[----:B-1----:R-:W-:Y:S01]  /*3e90*/  FADD R5, R19, R4 ;  /* 0x0000000413057221 */ /* 0x002fe20000000000 */
[----:B------:R-:W1:Y:S03]  /*3ea0*/  MUFU.EX2 R16, R15 ;  /* 0x0000000f00107308 */ /* 0x000e660000000800 */
[----:B------:R-:W-:-:S04]  /*3eb0*/  FADD R5, R12, R5 ;  /* 0x000000050c057221 */ /* 0x000fc80000000000 */
[----:B---3--:R-:W-:Y:S01]  /*3ec0*/  FADD R4, R54, R5 ;  /* 0x0000000536047221 */ /* 0x008fe20000000000 */
[----:B------:R2:W3:Y:S03]  /*3ed0*/  MUFU.EX2 R117, R113 ;  /* 0x0000007100757308 */ /* 0x0004e60000000800 */
[----:B0-----:R-:W-:-:S05]  /*3ee0*/  FADD R5, R111, R4 ;  /* 0x000000046f057221 */ /* 0x001fca0000000000 */
[----:B------:R-:W0:Y:S01]  /*3ef0*/  MUFU.EX2 R55, R17 ;  /* 0x0000001100377308 */ /* 0x000e220000000800 */
[----:B-1----:R-:W-:Y:S01]  /*3f00*/  FADD R4, R16, R5 ;  /* 0x0000000510047221 */ /* 0x002fe20000000000 */
[----:B--2---:R-:W-:Y:S02]  /*3f10*/  IADD3.X R113, PT, PT, R105, UR8, RZ, P1, !PT ;  /* 0x0000000869717c10 */ /* 0x004fe40008ffe4ff */
[----:B------:R-:W-:-:S04]  /*3f20*/  IADD3 R108, P1, PT, R100, UR30, RZ ;  /* 0x0000001e646c7c10 */ /* 0x000fc8000ff3e0ff */
[----:B------:R-:W1:Y:S01]  /*3f30*/  MUFU.EX2 R110, R110 ;  /* 0x0000006e006e7308 */ /* 0x000e620000000800 */
[----:B---3--:R-:W-:-:S07]  /*3f40*/  FADD R4, R117, R4 ;  /* 0x0000000475047221 */ /* 0x008fce0000000000 */
[----:B------:R-:W2:Y:S01]  /*3f50*/  MUFU.EX2 R115, R18 ;  /* 0x0000001200737308 */ /* 0x000ea20000000800 */
[----:B0-----:R-:W-:-:S07]  /*3f60*/  FADD R5, R55, R4 ;  /* 0x0000000437057221 */ /* 0x001fce0000000000 */
[----:B------:R-:W0:Y:S01]  /*3f70*/  MUFU.EX2 R10, R10 ;  /* 0x0000000a000a7308 */ /* 0x000e220000000800 */
[----:B-1----:R-:W-:-:S04]  /*3f80*/  FADD R4, R110, R5 ;  /* 0x000000056e047221 */ /* 0x002fc80000000000 */
[----:B--2---:R-:W-:-:S04]  /*3f90*/  FADD R5, R115, R4 ;  /* 0x0000000473057221 */ /* 0x004fc80000000000 */
[----:B0-----:R-:W-:-:S05]  /*3fa0*/  FADD R5, R10, R5 ;  /* 0x000000050a057221 */ /* 0x001fca0000000000 */
[----:B------:R-:W0:Y:S02]  /*3fb0*/  SHFL.BFLY PT, R4, R5, 0x10, 0x1f ;  /* 0x0e001f0005047f89 */ /* 0x000e2400000e0000 */
[----:B0-----:R-:W-:-:S05]  /*3fc0*/  FADD R7, R5, R4 ;  /* 0x0000000405077221 */ /* 0x001fca0000000000 */
[----:B------:R-:W-:Y:S01]  /*3fd0*/  @!P2 STS [R58+UR14+0x3000], R7 ;  /* 0x003000073a00a988 */ /* 0x000fe2000800080e */
[----:B------:R-:W-:Y:S06]  /*3fe0*/  BAR.SYNC.DEFER_BLOCKING 0x0 ;  /* 0x0000000000007b1d */ /* 0x000fec0000010000 */
[----:B------:R-:W0:Y:S04]  /*3ff0*/  @!P3 LDS R93, [R59+0x3000] ;  /* 0x003000003b5db984 */ /* 0x000e280000000800 */
[----:B0-----:R-:W0:Y:S02]  /*4000*/  SHFL.BFLY PT, R4, R93, 0x1, 0x1f ;  /* 0x0c201f005d047f89 */ /* 0x001e2400000e0000 */
[----:B0-----:R-:W-:-:S05]  /*4010*/  FADD R4, R93, R4 ;  /* 0x000000045d047221 */ /* 0x001fca0000000000 */
[----:B------:R0:W-:Y:S01]  /*4020*/  @P4 STS [R59+0x3000], R4 ;  /* 0x003000043b004388 */ /* 0x0001e20000000800 */
[----:B------:R-:W-:Y:S06]  /*4030*/  BAR.SYNC.DEFER_BLOCKING 0x0 ;  /* 0x0000000000007b1d */ /* 0x000fec0000010000 */
[----:B------:R0:W1:Y:S01]  /*4040*/  LDS R106, [R45+UR14+0x3000] ;  /* 0x0030000e2d6a7984 */ /* 0x0000620008000800 */
[----:B------:R-:W2:Y:S02]  /*4050*/  SYNCS.PHASECHK.TRANS64.TRYWAIT P5, [UR17], R6 ;  /* 0x00000006ff0075a7 */ /* 0x000ea400080a1111 */
[----:B012---:R-:W-:Y:S05]  /*4060*/  @!P5 BRA `(.L_x_14) ;  /* 0x0000001c005cd947 */ /* 0x007fea0003800000 */
.L_x_23:
[----:B------:R-:W-:Y:S01]  /*4070*/  IADD3 R4, P5, PT, R96, UR30, RZ ;  /* 0x0000001e60047c10 */ /* 0x000fe2000ffbe0ff */
[----:B------:R-:W2:Y:S01]  /*4080*/  LDG.E.U8 R13, desc[UR26][R112.64] ;  /* 0x0000001a700d7981 */ /* 0x000ea2000c1e1100 */
[----:B------:R-:W-:Y:S02]  /*4090*/  IADD3.X R109, PT, PT, R101, UR8, RZ, P1, !PT ;  /* 0x00000008656d7c10 */ /* 0x000fe40008ffe4ff */
[----:B------:R-:W-:Y:S02]  /*40a0*/  IADD3.X R5, PT, PT, R97, UR8, RZ, P5, !PT ;  /* 0x0000000861057c10 */ /* 0x000fe4000affe4ff */
[----:B------:R-:W-:Y:S01]  /*40b0*/  IADD3 R6, P1, PT, R84, UR30, RZ ;  /* 0x0000001e54067c10 */ /* 0x000fe2000ff3e0ff */
[----:B------:R0:W3:Y:S01]  /*40c0*/  LDG.E.U8 R15, desc[UR26][R108.64] ;  /* 0x0000001a6c0f7981 */ /* 0x0000e2000c1e1100 */
[----:B------:R-:W-:Y:S02]  /*40d0*/  IADD3 R122, P5, PT, R80, UR30, RZ ;  /* 0x0000001e507a7c10 */ /* 0x000fe4000ffbe0ff */
[----:B------:R-:W-:Y:S01]  /*40e0*/  IADD3.X R7, PT, PT, R85, UR8, RZ, P1, !PT ;  /* 0x0000000855077c10 */ /* 0x000fe20008ffe4ff */
[----:B------:R-:W4:Y:S01]  /*40f0*/  LDG.E.U8 R119, desc[UR26][R4.64] ;  /* 0x0000001a04777981 */ /* 0x000f22000c1e1100 */
[----:B------:R-:W-:-:S02]  /*4100*/  IADD3.X R123, PT, PT, R81, UR8, RZ, P5, !PT ;  /* 0x00000008517b7c10 */ /* 0x000fc4000affe4ff */
[----:B------:R-:W-:Y:S01]  /*4110*/  IADD3 R124, P1, PT, R76, UR30, RZ ;  /* 0x0000001e4c7c7c10 */ /* 0x000fe2000ff3e0ff */
[----:B------:R1:W5:Y:S01]  /*4120*/  LDG.E.U8 R121, desc[UR26][R6.64] ;  /* 0x0000001a06797981 */ /* 0x000362000c1e1100 */
[----:B0-----:R-:W-:Y:S02]  /*4130*/  IADD3 R108, P5, PT, R72, UR30, RZ ;  /* 0x0000001e486c7c10 */ /* 0x001fe4000ffbe0ff */
[----:B------:R-:W-:Y:S01]  /*4140*/  IADD3.X R125, PT, PT, R77, UR8, RZ, P1, !PT ;  /* 0x000000084d7d7c10 */ /* 0x000fe20008ffe4ff */
[----:B------:R-:W4:Y:S01]  /*4150*/  LDG.E.U8 R123, desc[UR26][R122.64] ;  /* 0x0000001a7a7b7981 */ /* 0x000f22000c1e1100 */
[----:B------:R-:W-:Y:S02]  /*4160*/  IADD3.X R109, PT, PT, R73, UR8, RZ, P5, !PT ;  /* 0x00000008496d7c10 */ /* 0x000fe4000affe4ff */
[----:B------:R-:W-:Y:S02]  /*4170*/  IADD3 R112, P1, PT, R68, UR30, RZ ;  /* 0x0000001e44707c10 */ /* 0x000fe4000ff3e0ff */
[----:B-1----:R-:W-:Y:S01]  /*4180*/  IADD3 R6, P5, PT, R98, UR30, RZ ;  /* 0x0000001e62067c10 */ /* 0x002fe2000ffbe0ff */
[----:B------:R-:W4:Y:S01]  /*4190*/  LDG.E.U8 R17, desc[UR26][R108.64] ;  /* 0x0000001a6c117981 */ /* 0x000f22000c1e1100 */
[----:B------:R-:W-:-:S02]  /*41a0*/  IADD3.X R113, PT, PT, R69, UR8, RZ, P1, !PT ;  /* 0x0000000845717c10 */ /* 0x000fc40008ffe4ff */
[----:B------:R-:W-:Y:S01]  /*41b0*/  IADD3.X R7, PT, PT, R99, UR8, RZ, P5, !PT ;  /* 0x0000000863077c10 */ /* 0x000fe2000affe4ff */
[----:B------:R-:W5:Y:S01]  /*41c0*/  LDG.E.U8 R125, desc[UR26][R124.64] ;  /* 0x0000001a7c7d7981 */ /* 0x000f62000c1e1100 */
[----:B------:R-:W-:-:S03]  /*41d0*/  IADD3 R4, P1, PT, R102, UR30, RZ ;  /* 0x0000001e66047c10 */ /* 0x000fc6000ff3e0ff */
[----:B------:R0:W5:Y:S01]  /*41e0*/  LDG.E.U8 R114, desc[UR26][R6.64] ;  /* 0x0000001a06727981 */ /* 0x000162000c1e1100 */
[----:B------:R-:W-:-:S03]  /*41f0*/  IADD3.X R5, PT, PT, R103, UR8, RZ, P1, !PT ;  /* 0x0000000867057c10 */ /* 0x000fc60008ffe4ff */
[----:B------:R-:W5:Y:S01]  /*4200*/  LDG.E.U8 R113, desc[UR26][R112.64] ;  /* 0x0000001a70717981 */ /* 0x000f62000c1e1100 */
[----:B0-----:R-:W-:-:S04]  /*4210*/  IADD3 R6, P1, PT, R94, UR30, RZ ;  /* 0x0000001e5e067c10 */ /* 0x001fc8000ff3e0ff */
[----:B------:R-:W-:Y:S01]  /*4220*/  IADD3.X R7, PT, PT, R95, UR8, RZ, P1, !PT ;  /* 0x000000085f077c10 */ /* 0x000fe20008ffe4ff */
[----:B------:R0:W5:Y:S01]  /*4230*/  LDG.E.U8 R112, desc[UR26][R4.64] ;  /* 0x0000001a04707981 */ /* 0x000162000c1e1100 */
[----:B------:R-:W-:-:S03]  /*4240*/  IADD3 R108, P1, PT, R82, UR30, RZ ;  /* 0x0000001e526c7c10 */ /* 0x000fc6000ff3e0ff */
[----:B------:R-:W5:Y:S01]  /*4250*/  LDG.E.U8 R116, desc[UR26][R6.64] ;  /* 0x0000001a06747981 */ /* 0x000f62000c1e1100 */
[----:B------:R-:W-:Y:S02]  /*4260*/  IADD3.X R109, PT, PT, R83, UR8, RZ, P1, !PT ;  /* 0x00000008536d7c10 */ /* 0x000fe40008ffe4ff */
[----:B0-----:R-:W-:-:S03]  /*4270*/  IADD3 R4, P1, PT, R78, UR30, RZ ;  /* 0x0000001e4e047c10 */ /* 0x001fc6000ff3e0ff */
[----:B------:R-:W5:Y:S01]  /*4280*/  LDG.E.U8 R118, desc[UR26][R108.64] ;  /* 0x0000001a6c767981 */ /* 0x000f62000c1e1100 */
[----:B------:R-:W-:-:S05]  /*4290*/  IADD3.X R5, PT, PT, R79, UR8, RZ, P1, !PT ;  /* 0x000000084f057c10 */ /* 0x000fca0008ffe4ff */
[----:B------:R0:W5:Y:S02]  /*42a0*/  LDG.E.U8 R120, desc[UR26][R4.64] ;  /* 0x0000001a04787981 */ /* 0x000164000c1e1100 */
[----:B0-----:R-:W-:-:S04]  /*42b0*/  IADD3 R4, P1, PT, R74, UR30, RZ ;  /* 0x0000001e4a047c10 */ /* 0x001fc8000ff3e0ff */
[----:B------:R-:W-:Y:S02]  /*42c0*/  IADD3.X R5, PT, PT, R75, UR8, RZ, P1, !PT ;  /* 0x000000084b057c10 */ /* 0x000fe40008ffe4ff */
[----:B------:R-:W-:-:S03]  /*42d0*/  IADD3 R6, P1, PT, R70, UR30, RZ ;  /* 0x0000001e46067c10 */ /* 0x000fc6000ff3e0ff */
[----:B------:R0:W5:Y:S01]  /*42e0*/  LDG.E.U8 R122, desc[UR26][R4.64] ;  /* 0x0000001a047a7981 */ /* 0x000162000c1e1100 */
[----:B------:R-:W-:Y:S02]  /*42f0*/  IADD3.X R7, PT, PT, R71, UR8, RZ, P1, !PT ;  /* 0x0000000847077c10 */ /* 0x000fe40008ffe4ff */
[----:B------:R-:W-:-:S03]  /*4300*/  IADD3 R108, P1, PT, R66, UR30, RZ ;  /* 0x0000001e426c7c10 */ /* 0x000fc6000ff3e0ff */
[----:B------:R1:W5:Y:S01]  /*4310*/  LDG.E.U8 R124, desc[UR26][R6.64] ;  /* 0x0000001a067c7981 */ /* 0x000362000c1e1100 */
[----:B------:R-:W-:-:S05]  /*4320*/  IADD3.X R109, PT, PT, R67, UR8, RZ, P1, !PT ;  /* 0x00000008436d7c10 */ /* 0x000fca0008ffe4ff */
[----:B------:R-:W5:Y:S01]  /*4330*/  LDG.E.U8 R108, desc[UR26][R108.64] ;  /* 0x0000001a6c6c7981 */ /* 0x000f62000c1e1100 */
[----:B------:R-:W-:Y:S01]  /*4340*/  F2FP.SATFINITE.E4M3.F32.PACK_AB_MERGE_C R14, R14, R107, RZ ;  /* 0x0000006b0e0e723e */ /* 0x000fe200048070ff */
[----:B0-----:R-:W-:Y:S01]  /*4350*/  FADD R4, -R88, R53 ;  /* 0x0000003558047221 */ /* 0x001fe20000000100 */
[----:B------:R-:W-:Y:S02]  /*4360*/  F2FP.SATFINITE.E4M3.F32.PACK_AB_MERGE_C R12, R12, R19, RZ ;  /* 0x000000130c0c723e */ /* 0x000fe400048070ff */
[----:B------:R-:W-:Y:S01]  /*4370*/  F2FP.SATFINITE.E4M3.F32.PACK_AB_MERGE_C R117, R117, R16, RZ ;  /* 0x000000107575723e */ /* 0x000fe200048070ff */
[----:B------:R-:W-:Y:S01]  /*4380*/  FMUL R107, R4, 1.4426950216293334961 ;  /* 0x3fb8aa3b046b7820 */ /* 0x000fe20000400000 */
[----:B------:R-:W-:Y:S02]  /*4390*/  F2FP.SATFINITE.E4M3.F32.PACK_AB_MERGE_C R115, R10, R115, RZ ;  /* 0x000000730a73723e */ /* 0x000fe400048070ff */
[----:B------:R-:W-:Y:S02]  /*43a0*/  F2FP.SATFINITE.E4M3.F32.PACK_AB_MERGE_C R53, R11, R8, R12 ;  /* 0x000000080b35723e */ /* 0x000fe4000480700c */
[----:B------:R-:W-:Y:S01]  /*43b0*/  F2FP.SATFINITE.E4M3.F32.PACK_AB_MERGE_C R52, R52, R9, R14 ;  /* 0x000000093434723e */ /* 0x000fe2000480700e */
[----:B------:R-:W0:Y:S01]  /*43c0*/  MUFU.EX2 R107, R107 ;  /* 0x0000006b006b7308 */ /* 0x000e220000000800 */
[----:B------:R-:W-:-:S02]  /*43d0*/  F2FP.SATFINITE.E4M3.F32.PACK_AB_MERGE_C R54, R111, R54, R117 ;  /* 0x000000366f36723e */ /* 0x000fc40004807075 */
[----:B------:R-:W-:Y:S01]  /*43e0*/  F2FP.SATFINITE.E4M3.F32.PACK_AB_MERGE_C R55, R110, R55, R115 ;  /* 0x000000376e37723e */ /* 0x000fe20004807073 */
[----:B------:R-:W-:Y:S01]  /*43f0*/  ULEA UR17, UR29, UR14, 0x3 ;  /* 0x0000000e1d117291 */ /* 0x000fe2000f8e18ff */
[----:B------:R-:W-:-:S03]  /*4400*/  UMOV UR8, UR9 ;  /* 0x0000000900087c82 */ /* 0x000fc60008000000 */
[----:B------:R-:W-:Y:S01]  /*4410*/  UIADD3 UR17, UPT, UPT, UR17, 0x5000, URZ ;  /* 0x0000500011117890 */ /* 0x000fe2000fffe0ff */
[----:B--2---:R-:W-:Y:S04]  /*4420*/  STS.U8 [R20+UR14+0x4000], R13 ;  /* 0x0040000d14007988 */ /* 0x004fe8000800000e */
[----:B---3--:R-:W-:Y:S04]  /*4430*/  STS.U8 [R20+UR14+0x4200], R15 ;  /* 0x0042000f14007988 */ /* 0x008fe8000800000e */
[----:B----4-:R1:W-:Y:S02]  /*4440*/  STS.U8 [R20+UR14+0x4c00], R17 ;  /* 0x004c001114007988 */ /* 0x0103e4000800000e */
[----:B-1----:R-:W-:Y:S01]  /*4450*/  LDTM.16dp32bit_t0_t15.x16 R4, tmem[UR15] ;  /* 0x0000000f000479ee */ /* 0x002fe20008a00000 */
[----:B------:R-:W0:Y:S01]  /*4460*/  LDTM.16dp32bit_t16_t31.x16 R4, tmem[UR15+0x10] ;  /* 0x0000100f000479ee */ /* 0x000e220008a20000 */
[----:B------:R1:W-:Y:S04]  /*4470*/  STS.U8 [R20+UR14+0x4400], R119 ;  /* 0x0044007714007988 */ /* 0x0003e8000800000e */
[----:B-----5:R1:W-:Y:S04]  /*4480*/  STS.U8 [R20+UR14+0x4600], R121 ;  /* 0x0046007914007988 */ /* 0x0203e8000800000e */
[----:B------:R1:W-:Y:S04]  /*4490*/  STS.U8 [R20+UR14+0x4800], R123 ;  /* 0x0048007b14007988 */ /* 0x0003e8000800000e */
[----:B------:R1:W-:Y:S04]  /*44a0*/  STS.U8 [R20+UR14+0x4a00], R125 ;  /* 0x004a007d14007988 */ /* 0x0003e8000800000e */
[----:B------:R1:W-:Y:S04]  /*44b0*/  STS.U8 [R20+UR14+0x4e00], R113 ;  /* 0x004e007114007988 */ /* 0x0003e8000800000e */
[----:B------:R1:W-:Y:S01]  /*44c0*/  STS.U8 [R21+UR14+0x4100], R112 ;  /* 0x0041007015007988 */ /* 0x0003e2000800000e */
[C---:B0-----:R-:W-:Y:S01]  /*44d0*/  FMUL R4, R107.reuse, R4 ;  /* 0x000000046b047220 */ /* 0x041fe20000400000 */
        /* <DEDUP_REMOVED lines=14> */
[----:B------:R-:W-:Y:S01]  /*45c0*/  FMUL R19, R107, R19 ;  /* 0x000000136b137220 */ /* 0x000fe20000400000 */
        /* <DEDUP_REMOVED lines=8> */
[----:B------:R-:W-:Y:S01]  /*4650*/  NOP ;  /* 0x0000000000007918 */ /* 0x000fe20000000000 */
[----:B------:R1:W-:Y:S01]  /*4660*/  STTM.16dp32bit_t0_t15.x16 tmem[UR15], R4 ;  /* 0x00000004000079ed */ /* 0x0003e20008a0000f */
[----:B------:R1:W-:Y:S01]  /*4670*/  STTM.16dp32bit_t16_t31.x16 tmem[UR15+0x10], R4 ;  /* 0x00001004000079ed */ /* 0x0003e20008a2000f */
[----:B------:R-:W0:Y:S02]  /*4680*/  FENCE.VIEW.ASYNC.T ;  /* 0x00000000000073c6 */ /* 0x000e240000000200 */
[----:B0-----:R-:W-:Y:S06]  /*4690*/  BAR.SYNC.DEFER_BLOCKING 0x0 ;  /* 0x0000000000007b1d */ /* 0x001fec0000010000 */
[----:B------:R0:W-:Y:S06]  /*46a0*/  MEMBAR.ALL.CTA ;  /* 0x0000000000007992 */ /* 0x0001ec0000008000 */
[----:B0-----:R-:W0:Y:S02]  /*46b0*/  FENCE.VIEW.ASYNC.S ;  /* 0x00000000000073c6 */ /* 0x001e240000000000 */
[----:B0-----:R-:W-:Y:S06]  /*46c0*/  BAR.SYNC.DEFER_BLOCKING 0x0 ;  /* 0x0000000000007b1d */ /* 0x001fec0000010000 */
[----:B------:R-:W-:Y:S05]  /*46d0*/  BRA.U UP1, `(.L_x_15) ;  /* 0x00000001013c7547 */ /* 0x000fea000b800000 */
[----:B------:R-:W-:Y:S01]  /*46e0*/  UMOV UR22, UR32 ;  /* 0x0000002000167c82 */ /* 0x000fe20008000000 */
[----:B------:R-:W-:Y:S01]  /*46f0*/  UMOV UR23, 0x80004020 ;  /* 0x8000402000177882 */ /* 0x000fe20000000000 */
[----:B------:R-:W-:Y:S01]  /*4700*/  UMOV UR20, UR6 ;  /* 0x0000000600147c82 */ /* 0x000fe20008000000 */
[----:B------:R-:W-:Y:S01]  /*4710*/  UMOV UR21, 0x80004020 ;  /* 0x8000402000157882 */ /* 0x000fe20000000000 */
[----:B------:R-:W-:Y:S01]  /*4720*/  UMOV UR24, 0x0 ;  /* 0x0000000000187882 */ /* 0x000fe20000000000 */
[----:B------:R-:W-:Y:S01]  /*4730*/  UMOV UR25, 0x4100010 ;  /* 0x0410001000197882 */ /* 0x000fe20000000000 */
[----:B------:R-:W-:Y:S01]  /*4740*/  UMOV UR10, UR17 ;  /* 0x00000011000a7c82 */ /* 0x000fe20008000000 */
[----:B------:R-:W-:Y:S01]  /*4750*/  UMOV UR11, URZ ;  /* 0x000000ff000b7c82 */ /* 0x000fe20008000000 */
[----:B------:R-:W-:Y:S01]  /*4760*/  UMOV UR40, 0x0 ;  /* 0x0000000000287882 */ /* 0x000fe20000000000 */
[----:B------:R-:W-:Y:S01]  /*4770*/  UMOV UR41, 0x4100010 ;  /* 0x0410001000297882 */ /* 0x000fe20000000000 */
[----:B------:R0:W-:Y:S01]  /*4780*/  UTCQMMA gdesc[UR22], gdesc[UR20], tmem[UR12], tmem[UR24], idesc[UR25], UPT ;  /* 0x00ff1814160075ea */ /* 0x0001e2000b80030c */
[----:B------:R-:W-:Y:S01]  /*4790*/  UMOV UR9, UR10 ;  /* 0x0000000a00097c82 */ /* 0x000fe20008000000 */
[----:B------:R0:W-:Y:S01]  /*47a0*/  UTCQMMA gdesc[UR38], gdesc[UR18], tmem[UR12], tmem[UR40], idesc[UR41], UPT ;  /* 0x00ff2812260075ea */ /* 0x0001e2000b80030c */
[----:B------:R0:W-:Y:S01]  /*47b0*/  UTCBAR [UR9], URZ ;  /* 0x000000ff090073e9 */ /* 0x0001e200080000ff */
[----:B------:R-:W-:-:S02]  /*47c0*/  NOP ;  /* 0x0000000000007918 */ /* 0x000fc40000000000 */
.L_x_15:
[----:B------:R-:W-:Y:S01]  /*47d0*/  ISETP.GE.U32.AND P1, PT, R90, R3, PT ;  /* 0x000000035a00720c */ /* 0x000fe20003f26070 */
[----:B------:R-:W-:Y:S01]  /*47e0*/  UIADD3 UR29, UPT, UPT, UR29, 0x1, URZ ;  /* 0x000000011d1d7890 */ /* 0x000fe2000fffe0ff */
[----:B------:R-:W-:Y:S01]  /*47f0*/  FFMA R87, R107, R87, R106 ;  /* 0x000000576b577223 */ /* 0x000fe2000000006a */
[----:B------:R-:W-:Y:S01]  /*4800*/  UIADD3 UR30, UPT, UPT, UR28, UR30, URZ ;  /* 0x0000001e1c1e7290 */ /* 0x000fe2000fffe0ff */
[----:B------:R-:W-:Y:S01]  /*4810*/  ISETP.GE.U32.AND.EX P1, PT, R91, RZ, PT, P1 ;  /* 0x000000ff5b00720c */ /* 0x000fe20003f26110 */
[----:B------:R-:W-:Y:S01]  /*4820*/  UISETP.GT.AND UP2, UPT, UR29, 0x1, UPT ;  /* 0x000000011d00788c */ /* 0x000fe2000bf44270 */
[----:B------:R-:W-:Y:S02]  /*4830*/  IMAD.U32 R106, RZ, RZ, UR8 ;  /* 0x00000008ff6a7e24 */ /* 0x000fe4000f8e00ff */
[----:B------:R-:W-:Y:S01]  /*4840*/  IMAD.IADD R89, R61, 0x1, R89 ;  /* 0x000000013d597824 */ /* 0x000fe200078e0259 */
[----:B0-----:R-:W-:Y:S01]  /*4850*/  USEL UR9, URZ, 0x1, !UP2 ;  /* 0x00000001ff097887 */ /* 0x001fe2000d000000 */
[----:B-1----:R-:W-:Y:S01]  /*4860*/  IMAD.MOV.U32 R19, RZ, RZ, R90 ;  /* 0x000000ffff137224 */ /* 0x002fe200078e005a */
[----:B------:R-:W-:Y:S01]  /*4870*/  USEL UR29, UR29, URZ, !UP2 ;  /* 0x000000ff1d1d7287 */ /* 0x000fe2000d000000 */
[----:B------:R-:W-:Y:S01]  /*4880*/  IMAD.MOV.U32 R18, RZ, RZ, R91 ;  /* 0x000000ffff127224 */ /* 0x000fe200078e005b */
[----:B------:R-:W-:Y:S01]  /*4890*/  ULOP3.LUT UR9, UR8, UR9, URZ, 0x3c, !UPT ;  /* 0x0000000908097292 */ /* 0x000fe2000f8e3cff */
[----:B------:R-:W-:-:S03]  /*48a0*/  IMAD.MOV.U32 R53, RZ, RZ, R88 ;  /* 0x000000ffff357224 */ /* 0x000fc600078e0058 */
[----:B------:R-:W-:Y:S08]  /*48b0*/  @!P1 BRA `(.L_x_16) ;  /* 0xffffffe4006c9947 */ /* 0x000ff0000383ffff */
.L_x_11:
[----:B------:R-:W-:Y:S01]  /*48c0*/  ISETP.GE.AND P1, PT, R42, 0x1, PT ;  /* 0x000000012a00780c */ /* 0x000fe20003f26270 */
[C---:B------:R-:W-:Y:S01]  /*48d0*/  IMAD.SHL.U32 R3, R2.reuse, 0x20, RZ ;  /* 0x0000002002037824 */ /* 0x040fe200078e00ff */
[----:B------:R-:W-:Y:S01]  /*48e0*/  SHF.R.S32.HI R20, RZ, 0x5, R2 ;  /* 0x00000005ff147819 */ /* 0x000fe20000011402 */
[----:B------:R-:W-:-:S03]  /*48f0*/  IMAD.SHL.U32 R22, R2, 0x10, RZ ;  /* 0x0000001002167824 */ /* 0x000fc600078e00ff */
[----:B------:R-:W-:Y:S02]  /*4900*/  LOP3.LUT R3, R3, 0x300, RZ, 0xc0, !PT ;  /* 0x0000030003037812 */ /* 0x000fe400078ec0ff */
[----:B------:R-:W-:Y:S02]  /*4910*/  SGXT R20, R20, 0x1 ;  /* 0x000000011414781a */ /* 0x000fe40000000200 */
[----:B------:R-:W-:-:S03]  /*4920*/  LOP3.LUT R3, R3, 0x70, R22, 0xf8, !PT ;  /* 0x0000007003037812 */ /* 0x000fc600078ef816 */
[----:B------:R-:W-:Y:S05]  /*4930*/  @!P1 BRA `(.L_x_17) ;  /* 0x0000000000109947 */ /* 0x000fea0003800000 */
[----:B------:R-:W-:-:S06]  /*4940*/  USHF.L.U32 UR8, UR8, 0x1f, URZ ;  /* 0x0000001f08087899 */ /* 0x000fcc00080006ff */
[----:B-12---:R-:W-:-:S04]  /*4950*/  IMAD.U32 R4, RZ, RZ, UR8 ;  /* 0x00000008ff047e24 */ /* 0x006fc8000f8e00ff */
[----:B------:R-:W0:Y:S02]  /*4960*/  SYNCS.PHASECHK.TRANS64.TRYWAIT P1, [UR17], R4 ;  /* 0x00000004ff0075a7 */ /* 0x000e240008021111 */
[----:B0-----:R-:W-:Y:S05]  /*4970*/  @!P1 BRA `(.L_x_18) ;  /* 0x0000001400249947 */ /* 0x001fea0003800000 */
.L_x_17:
[----:B------:R-:W-:Y:S01]  /*4980*/  BAR.SYNC.DEFER_BLOCKING 0x0 ;  /* 0x0000000000007b1d */ /* 0x000fe20000010000 */
[----:B------:R-:W-:Y:S01]  /*4990*/  FSETP.GT.AND P1, PT, |R87|, 8.50705917302346158658e+37, PT ;  /* 0x7e8000005700780b */ /* 0x000fe20003f24200 */
[C---:B------:R-:W-:Y:S01]  /*49a0*/  IMAD.SHL.U32 R28, R2.reuse, 0x8, RZ ;  /* 0x00000008021c7824 */ /* 0x040fe200078e00ff */
[----:B----4-:R-:W-:Y:S01]  /*49b0*/  LOP3.LUT R21, R3, 0x840, R20, 0x78, !PT ;  /* 0x0000084003157812 */ /* 0x010fe200078e7814 */
[----:B------:R-:W-:Y:S01]  /*49c0*/  IMAD.SHL.U32 R20, R2, 0x2, RZ ;  /* 0x0000000202147824 */ /* 0x000fe200078e00ff */
[C---:B------:R-:W-:Y:S01]  /*49d0*/  FSETP.GEU.AND P3, PT, |R87|.reuse, 1.175494350822287508e-38, PT ;  /* 0x008000005700780b */ /* 0x040fe20003f6e200 */
[C---:B------:R-:W-:Y:S01]  /*49e0*/  FMUL R3, R87.reuse, 8388608 ;  /* 0x4b00000057037820 */ /* 0x040fe20000400000 */
[----:B------:R-:W-:Y:S01]  /*49f0*/  FSETP.GEU.AND P2, PT, R87, 1.175494350822287508e-38, PT ;  /* 0x008000005700780b */ /* 0x000fe20003f4e000 */
[----:B------:R-:W0:Y:S01]  /*4a00*/  LDCU.64 UR4, c[0x0][0x3e0] ;  /* 0x00007c00ff0477ac */ /* 0x000e220008000a00 */
[----:B------:R-:W-:Y:S01]  /*4a10*/  LOP3.LUT R20, R20, 0x80, RZ, 0xc0, !PT ;  /* 0x0000008014147812 */ /* 0x000fe200078ec0ff */
[----:B------:R-:W3:Y:S01]  /*4a20*/  LDC.64 R32, c[0x0][0x398] ;  /* 0x0000e600ff207b82 */ /* 0x000ee20000000a00 */
[----:B------:R-:W-:-:S02]  /*4a30*/  LOP3.LUT R25, R2, 0x80, RZ, 0xc0, !PT ;  /* 0x0000008002197812 */ /* 0x000fc400078ec0ff */
[----:B------:R-:W-:Y:S01]  /*4a40*/  FSEL R3, R3, R87, !P2 ;  /* 0x0000005703037208 */ /* 0x000fe20005000000 */
[----:B------:R-:W-:Y:S02]  /*4a50*/  VIADD R20, R20, UR14 ;  /* 0x0000000e14147c36 */ /* 0x000fe40008000000 */
[----:B------:R-:W-:Y:S01]  /*4a60*/  @P1 FMUL R87, R87, 0.25 ;  /* 0x3e80000057571820 */ /* 0x000fe20000400000 */
[----:B------:R-:W-:Y:S01]  /*4a70*/  SHF.R.S32.HI R23, RZ, 0x2, R2 ;  /* 0x00000002ff177819 */ /* 0x000fe20000011402 */
[----:B------:R-:W-:Y:S02]  /*4a80*/  IMAD R20, R25, 0x8, R20 ;  /* 0x0000000819147824 */ /* 0x000fe400078e0214 */
[----:B------:R-:W-:Y:S01]  /*4a90*/  @!P3 FMUL R87, R87, 16777216 ;  /* 0x4b8000005757b820 */ /* 0x000fe20000400000 */
[----:B------:R-:W-:Y:S01]  /*4aa0*/  LOP3.LUT R22, R22, 0x30, RZ, 0xc0, !PT ;  /* 0x0000003016167812 */ /* 0x000fe200078ec0ff */
[----:B------:R-:W-:Y:S01]  /*4ab0*/  IMAD.IADD R21, R21, 0x1, R20 ;  /* 0x0000000115157824 */ /* 0x000fe200078e0214 */
[----:B------:R-:W-:Y:S01]  /*4ac0*/  SGXT R23, R23, 0x1 ;  /* 0x000000011717781a */ /* 0x000fe20000000200 */
[----:B------:R-:W4:Y:S02]  /*4ad0*/  @!P0 SYNCS.CCTL.IV [UR14+0x5000] ;  /* 0x00500000ff0089b1 */ /* 0x000f24000800000e */
[----:B----4-:R-:W-:Y:S01]  /*4ae0*/  BAR.SYNC.DEFER_BLOCKING 0x0 ;  /* 0x0000000000007b1d */ /* 0x010fe20000010000 */
[----:B------:R-:W-:Y:S01]  /*4af0*/  VIADD R22, R22, UR14 ;  /* 0x0000000e16167c36 */ /* 0x000fe20008000000 */
[----:B------:R-:W-:Y:S01]  /*4b00*/  LOP3.LUT R23, R23, 0x840, RZ, 0xc0, !PT ;  /* 0x0000084017177812 */ /* 0x000fe200078ec0ff */
[----:B0-----:R-:W-:Y:S01]  /*4b10*/  UIMAD UR4, UR13, UR4, URZ ;  /* 0x000000040d0472a4 */ /* 0x001fe2000f8e02ff */
[----:B------:R-:W-:-:S02]  /*4b20*/  ISETP.GE.U32.AND P5, PT, R2, 0x20, PT ;  /* 0x000000200200780c */ /* 0x000fc40003fa6070 */
[----:B------:R-:W0:Y:S01]  /*4b30*/  MUFU.RCP R20, R87 ;  /* 0x0000005700147308 */ /* 0x000e220000001000 */
[----:B------:R-:W-:Y:S01]  /*4b40*/  LOP3.LUT R28, R23, 0x40, R28, 0x78, !PT ;  /* 0x00000040171c7812 */ /* 0x000fe200078e781c */
[----:B-12---:R-:W-:Y:S01]  /*4b50*/  LDTM.16dp32bit_t0_t15.x16 R4, tmem[UR15] ;  /* 0x0000000f000479ee */ /* 0x006fe20008a00000 */
[----:B------:R-:W1:Y:S01]  /*4b60*/  LDTM.16dp32bit_t16_t31.x16 R4, tmem[UR15+0x10] ;  /* 0x0000100f000479ee */ /* 0x000e620008a20000 */
[----:B------:R-:W2:Y:S01]  /*4b70*/  @!P0 SYNCS.CCTL.IV [UR14+0x5008] ;  /* 0x00500800ff0089b1 */ /* 0x000ea2000800000e */
[----:B------:R-:W-:Y:S01]  /*4b80*/  NOP ;  /* 0x0000000000007918 */ /* 0x000fe20000000000 */
[----:B------:R-:W-:Y:S01]  /*4b90*/  ISETP.GE.U32.AND P0, PT, R3, 0x7f800000, PT ;  /* 0x7f8000000300780c */ /* 0x000fe20003f06070 */
[----:B-1----:R-:W-:Y:S01]  /*4ba0*/  @P1 FMUL R4, R4, 0.25 ;  /* 0x3e80000004041820 */ /* 0x002fe20000400000 */
[----:B------:R-:W-:Y:S01]  /*4bb0*/  @P1 FMUL R5, R5, 0.25 ;  /* 0x3e80000005051820 */ /* 0x000fe20000400000 */
[----:B------:R-:W-:Y:S01]  /*4bc0*/  @P1 FMUL R8, R8, 0.25 ;  /* 0x3e80000008081820 */ /* 0x000fe20000400000 */
[----:B------:R-:W-:Y:S01]  /*4bd0*/  @P1 FMUL R9, R9, 0.25 ;  /* 0x3e80000009091820 */ /* 0x000fe20000400000 */
[----:B------:R-:W-:Y:S01]  /*4be0*/  @P1 FMUL R6, R6, 0.25 ;  /* 0x3e80000006061820 */ /* 0x000fe20000400000 */
[----:B------:R-:W-:Y:S01]  /*4bf0*/  @P1 FMUL R7, R7, 0.25 ;  /* 0x3e80000007071820 */ /* 0x000fe20000400000 */
[----:B------:R-:W-:Y:S01]  /*4c00*/  @!P3 FMUL R4, R4, 16777216 ;  /* 0x4b8000000404b820 */ /* 0x000fe20000400000 */
[----:B------:R-:W-:Y:S01]  /*4c10*/  @!P3 FMUL R5, R5, 16777216 ;  /* 0x4b8000000505b820 */ /* 0x000fe20000400000 */
        /* <DEDUP_REMOVED lines=12> */
[C---:B0-----:R-:W-:Y:S01]  /*4ce0*/  FMUL R4, R20.reuse, R4 ;  /* 0x0000000414047220 */ /* 0x041fe20000400000 */
[----:B------:R-:W-:Y:S01]  /*4cf0*/  FMUL R5, R20, R5 ;  /* 0x0000000514057220 */ /* 0x000fe20000400000 */
[----:B------:R-:W-:Y:S01]  /*4d00*/  @P1 FMUL R16, R16, 0.25 ;  /* 0x3e80000010101820 */ /* 0x000fe20000400000 */
[----:B------:R-:W-:Y:S01]  /*4d10*/  @P1 FMUL R17, R17, 0.25 ;  /* 0x3e80000011111820 */ /* 0x000fe20000400000 */
[----:B------:R-:W-:Y:S01]  /*4d20*/  @!P3 FMUL R10, R10, 16777216 ;  /* 0x4b8000000a0ab820 */ /* 0x000fe20000400000 */
[----:B------:R-:W-:Y:S01]  /*4d30*/  @!P3 FMUL R11, R11, 16777216 ;  /* 0x4b8000000b0bb820 */ /* 0x000fe20000400000 */
[----:B------:R-:W-:Y:S01]  /*4d40*/  @!P3 FMUL R14, R14, 16777216 ;  /* 0x4b8000000e0eb820 */ /* 0x000fe20000400000 */
[----:B------:R-:W-:Y:S01]  /*4d50*/  @!P3 FMUL R15, R15, 16777216 ;  /* 0x4b8000000f0fb820 */ /* 0x000fe20000400000 */
[C---:B------:R-:W-:Y:S01]  /*4d60*/  FMUL R8, R20.reuse, R8 ;  /* 0x0000000814087220 */ /* 0x040fe20000400000 */
[----:B------:R-:W-:Y:S01]  /*4d70*/  FMUL R9, R20, R9 ;  /* 0x0000000914097220 */ /* 0x000fe20000400000 */
        /* <DEDUP_REMOVED lines=8> */
[C---:B------:R-:W-:Y:S01]  /*4e00*/  FMUL R10, R20.reuse, R10 ;  /* 0x0000000a140a7220 */ /* 0x040fe20000400000 */
[C---:B------:R-:W-:Y:S01]  /*4e10*/  FMUL R11, R20.reuse, R11 ;  /* 0x0000000b140b7220 */ /* 0x040fe20000400000 */
[C---:B------:R-:W-:Y:S01]  /*4e20*/  FMUL R14, R20.reuse, R14 ;  /* 0x0000000e140e7220 */ /* 0x040fe20000400000 */
[C---:B------:R-:W-:Y:S01]  /*4e30*/  FMUL R15, R20.reuse, R15 ;  /* 0x0000000f140f7220 */ /* 0x040fe20000400000 */
[----:B------:R-:W-:Y:S01]  /*4e40*/  F2FP.SATFINITE.E4M3.F32.PACK_AB_MERGE_C R4, R5, R4, RZ ;  /* 0x000000040504723e */ /* 0x000fe200048070ff */
[C---:B------:R-:W-:Y:S01]  /*4e50*/  FMUL R12, R20.reuse, R12 ;  /* 0x0000000c140c7220 */ /* 0x040fe20000400000 */
[C---:B------:R-:W-:Y:S01]  /*4e60*/  FMUL R13, R20.reuse, R13 ;  /* 0x0000000d140d7220 */ /* 0x040fe20000400000 */
[----:B------:R-:W-:Y:S01]  /*4e70*/  F2FP.SATFINITE.E4M3.F32.PACK_AB_MERGE_C R8, R9, R8, RZ ;  /* 0x000000080908723e */ /* 0x000fe200048070ff */
[C---:B------:R-:W-:Y:S01]  /*4e80*/  FMUL R18, R20.reuse, R18 ;  /* 0x0000001214127220 */ /* 0x040fe20000400000 */
[C---:B------:R-:W-:Y:S01]  /*4e90*/  FMUL R19, R20.reuse, R19 ;  /* 0x0000001314137220 */ /* 0x040fe20000400000 */
[C---:B------:R-:W-:Y:S01]  /*4ea0*/  FMUL R16, R20.reuse, R16 ;  /* 0x0000001014107220 */ /* 0x040fe20000400000 */
[----:B------:R-:W-:Y:S01]  /*4eb0*/  FMUL R17, R20, R17 ;  /* 0x0000001114117220 */ /* 0x000fe20000400000 */
[----:B------:R-:W-:-:S02]  /*4ec0*/  F2FP.SATFINITE.E4M3.F32.PACK_AB_MERGE_C R6, R7, R6, RZ ;  /* 0x000000060706723e */ /* 0x000fc400048070ff */
[----:B------:R-:W-:Y:S02]  /*4ed0*/  LOP3.LUT R5, R4, 0xffff, RZ, 0xc0, !PT ;  /* 0x0000ffff04057812 */ /* 0x000fe400078ec0ff */
[----:B------:R-:W-:Y:S02]  /*4ee0*/  F2FP.SATFINITE.E4M3.F32.PACK_AB_MERGE_C R10, R11, R10, RZ ;  /* 0x0000000a0b0a723e */ /* 0x000fe400048070ff */
[----:B------:R-:W-:Y:S02]  /*4ef0*/  F2FP.SATFINITE.E4M3.F32.PACK_AB_MERGE_C R14, R15, R14, RZ ;  /* 0x0000000e0f0e723e */ /* 0x000fe400048070ff */
[----:B------:R-:W-:Y:S02]  /*4f00*/  LOP3.LUT R8, R8, 0xffff, RZ, 0xc0, !PT ;  /* 0x0000ffff08087812 */ /* 0x000fe400078ec0ff */
[----:B------:R-:W-:Y:S02]  /*4f10*/  F2FP.SATFINITE.E4M3.F32.PACK_AB_MERGE_C R12, R13, R12, RZ ;  /* 0x0000000c0d0c723e */ /* 0x000fe400048070ff */
[----:B------:R-:W-:-:S02]  /*4f20*/  F2FP.SATFINITE.E4M3.F32.PACK_AB_MERGE_C R18, R19, R18, RZ ;  /* 0x000000121312723e */ /* 0x000fc400048070ff */
[----:B------:R-:W-:Y:S02]  /*4f30*/  LOP3.LUT R15, R6, 0xffff, RZ, 0xc0, !PT ;  /* 0x0000ffff060f7812 */ /* 0x000fe400078ec0ff */
[----:B------:R-:W-:Y:S02]  /*4f40*/  SHF.R.U32.HI R4, RZ, 0x8, R5 ;  /* 0x00000008ff047819 */ /* 0x000fe40000011605 */
[----:B------:R-:W-:Y:S02]  /*4f50*/  F2FP.SATFINITE.E4M3.F32.PACK_AB_MERGE_C R16, R17, R16, RZ ;  /* 0x000000101110723e */ /* 0x000fe400048070ff */
[----:B------:R-:W-:Y:S02]  /*4f60*/  LOP3.LUT R20, R10, 0xffff, RZ, 0xc0, !PT ;  /* 0x0000ffff0a147812 */ /* 0x000fe400078ec0ff */
[----:B------:R-:W-:Y:S02]  /*4f70*/  LOP3.LUT R19, R14, 0xffff, RZ, 0xc0, !PT ;  /* 0x0000ffff0e137812 */ /* 0x000fe400078ec0ff */
[----:B------:R-:W-:-:S02]  /*4f80*/  PRMT R6, R5, 0x3340, R8 ;  /* 0x0000334005067816 */ /* 0x000fc40000000008 */
[----:B------:R-:W-:Y:S02]  /*4f90*/  LOP3.LUT R17, R12, 0xffff, RZ, 0xc0, !PT ;  /* 0x0000ffff0c117812 */ /* 0x000fe400078ec0ff */
[----:B------:R-:W-:Y:S02]  /*4fa0*/  SHF.R.U32.HI R5, RZ, 0x8, R8 ;  /* 0x00000008ff057819 */ /* 0x000fe40000011608 */
[----:B------:R-:W-:Y:S01]  /*4fb0*/  LOP3.LUT R8, R4, 0xffff, RZ, 0xc0, !PT ;  /* 0x0000ffff04087812 */ /* 0x000fe200078ec0ff */
[----:B------:R-:W-:Y:S01]  /*4fc0*/  VIADD R4, R3, 0xc0cafb0d ;  /* 0xc0cafb0d03047836 */ /* 0x000fe20000000000 */
[----:B------:R-:W-:Y:S02]  /*4fd0*/  PRMT R11, R19, 0x3340, R0 ;  /* 0x00003340130b7816 */ /* 0x000fe40000000000 */
[----:B------:R-:W-:Y:S02]  /*4fe0*/  PRMT R10, R15, 0x3340, R20 ;  /* 0x000033400f0a7816 */ /* 0x000fe40000000014 */
[----:B------:R-:W-:-:S02]  /*4ff0*/  PRMT R7, R17, 0x3340, R0 ;  /* 0x0000334011077816 */ /* 0x000fc40000000000 */
[----:B------:R-:W-:Y:S02]  /*5000*/  LOP3.LUT R5, R5, 0xffff, RZ, 0xc0, !PT ;  /* 0x0000ffff05057812 */ /* 0x000fe400078ec0ff */
[----:B------:R-:W-:Y:S02]  /*5010*/  PRMT R13, R10, 0x5410, R11 ;  /* 0x000054100a0d7816 */ /* 0x000fe4000000000b */
[----:B------:R-:W-:Y:S02]  /*5020*/  PRMT R9, R6, 0x5410, R7 ;  /* 0x0000541006097816 */ /* 0x000fe40000000007 */
[----:B------:R-:W-:Y:S02]  /*5030*/  PRMT R8, R8, 0x3340, R5 ;  /* 0x0000334008087816 */ /* 0x000fe40000000005 */
[----:B------:R-:W-:Y:S02]  /*5040*/  LOP3.LUT R10, R4, 0xff800000, RZ, 0xc0, !PT ;  /* 0xff800000040a7812 */ /* 0x000fe400078ec0ff */
[----:B------:R-:W-:-:S02]  /*5050*/  SHF.R.U32.HI R6, RZ, 0x8, R17 ;  /* 0x00000008ff067819 */ /* 0x000fc40000011611 */
[----:B------:R-:W-:Y:S02]  /*5060*/  SHF.R.U32.HI R4, RZ, 0x8, R15 ;  /* 0x00000008ff047819 */ /* 0x000fe4000001160f */
[----:B------:R-:W-:Y:S02]  /*5070*/  SHF.R.U32.HI R5, RZ, 0x8, R20 ;  /* 0x00000008ff057819 */ /* 0x000fe40000011614 */
[----:B------:R-:W-:Y:S02]  /*5080*/  SHF.R.U32.HI R7, RZ, 0x8, R19 ;  /* 0x00000008ff077819 */ /* 0x000fe40000011613 */
[----:B------:R-:W-:Y:S02]  /*5090*/  LOP3.LUT R6, R6, 0xffff, RZ, 0xc0, !PT ;  /* 0x0000ffff06067812 */ /* 0x000fe400078ec0ff */
[----:B------:R-:W-:Y:S01]  /*50a0*/  LOP3.LUT R12, R4, 0xffff, RZ, 0xc0, !PT ;  /* 0x0000ffff040c7812 */ /* 0x000fe200078ec0ff */
[----:B------:R-:W-:Y:S01]  /*50b0*/  IMAD.IADD R4, R3, 0x1, -R10 ;  /* 0x0000000103047824 */ /* 0x000fe200078e0a0a */
[----:B------:R-:W-:-:S02]  /*50c0*/  LOP3.LUT R11, R5, 0xffff, RZ, 0xc0, !PT ;  /* 0x0000ffff050b7812 */ /* 0x000fc400078ec0ff */
[----:B------:R-:W-:Y:S02]  /*50d0*/  LOP3.LUT R7, R7, 0xffff, RZ, 0xc0, !PT ;  /* 0x0000ffff07077812 */ /* 0x000fe400078ec0ff */
[----:B------:R-:W-:Y:S01]  /*50e0*/  PRMT R5, R6, 0x3340, R1 ;  /* 0x0000334006057816 */ /* 0x000fe20000000001 */
[----:B------:R-:W-:Y:S01]  /*50f0*/  IMAD.MOV.U32 R6, RZ, RZ, 0x3dc6b27f ;  /* 0x3dc6b27fff067424 */ /* 0x000fe200078e00ff */
[----:B------:R-:W-:Y:S01]  /*5100*/  PRMT R12, R12, 0x3340, R11 ;  /* 0x000033400c0c7816 */ /* 0x000fe2000000000b */
[----:B------:R-:W-:Y:S01]  /*5110*/  FADD R11, R4, -1 ;  /* 0xbf800000040b7421 */ /* 0x000fe20000000000 */
[----:B------:R-:W-:Y:S02]  /*5120*/  PRMT R7, R7, 0x3340, R0 ;  /* 0x0000334007077816 */ /* 0x000fe40000000000 */
[----:B------:R-:W-:Y:S01]  /*5130*/  LOP3.LUT R16, R16, 0xffff, RZ, 0xc0, !PT ;  /* 0x0000ffff10107812 */ /* 0x000fe200078ec0ff */
[----:B------:R-:W-:Y:S01]  /*5140*/  FFMA.FTZ R4, R11, R6, -0.16845393180847167969 ;  /* 0xbe2c7f300b047423 */ /* 0x000fe20000010006 */
[----:B------:R-:W-:-:S02]  /*5150*/  PRMT R5, R8, 0x5410, R5 ;  /* 0x0000541008057816 */ /* 0x000fc40000000005 */
[----:B------:R-:W-:Y:S01]  /*5160*/  PRMT R7, R12, 0x5410, R7 ;  /* 0x000054100c077816 */ /* 0x000fe20000000007 */
[----:B------:R-:W-:Y:S01]  /*5170*/  FFMA.FTZ R4, R11, R4, 0.1716887056827545166 ;  /* 0x3e2fcf2a0b047423 */ /* 0x000fe20000010004 */
[----:B------:R-:W-:Y:S02]  /*5180*/  LOP3.LUT R18, R18, 0xffff, RZ, 0xc0, !PT ;  /* 0x0000ffff12127812 */ /* 0x000fe400078ec0ff */
[--C-:B------:R-:W-:Y:S01]  /*5190*/  PRMT R24, R9, 0x4210, R16.reuse ;  /* 0x0000421009187816 */ /* 0x100fe20000000010 */
[----:B------:R-:W-:Y:S01]  /*51a0*/  FFMA.FTZ R4, R11, R4, -0.17900948226451873779 ;  /* 0xbe374e430b047423 */ /* 0x000fe20000010004 */
[----:B------:R-:W-:Y:S01]  /*51b0*/  PRMT R25, R5, 0x5210, R16 ;  /* 0x0000521005197816 */ /* 0x000fe20000000010 */
[----:B------:R-:W-:Y:S01]  /*51c0*/  IMAD.SHL.U32 R5, R2, 0x4, RZ ;  /* 0x0000000402057824 */ /* 0x000fe200078e00ff */
[--C-:B------:R-:W-:Y:S01]  /*51d0*/  PRMT R26, R13, 0x4210, R18.reuse ;  /* 0x000042100d1a7816 */ /* 0x100fe20000000012 */
[----:B------:R-:W-:Y:S01]  /*51e0*/  FFMA.FTZ R4, R11, R4, 0.20512372255325317383 ;  /* 0x3e520bf40b047423 */ /* 0x000fe20000010004 */
[----:B------:R-:W-:-:S02]  /*51f0*/  PRMT R27, R7, 0x5210, R18 ;  /* 0x00005210071b7816 */ /* 0x000fc40000000012 */
[C---:B------:R-:W-:Y:S01]  /*5200*/  LOP3.LUT R9, R2.reuse, 0x10, RZ, 0xc0, !PT ;  /* 0x0000001002097812 */ /* 0x040fe200078ec0ff */
[----:B------:R-:W-:Y:S01]  /*5210*/  FFMA.FTZ R4, R11, R4, -0.24046532809734344482 ;  /* 0xbe763c8b0b047423 */ /* 0x000fe20000010004 */
[----:B------:R-:W-:Y:S01]  /*5220*/  LOP3.LUT R5, R5, 0x380, RZ, 0xc0, !PT ;  /* 0x0000038005057812 */ /* 0x000fe200078ec0ff */
[----:B--2---:R0:W-:Y:S01]  /*5230*/  STSM.16.M88.4 [R21], R24 ;  /* 0x0000001815007844 */ /* 0x0041e20000000200 */
[C---:B------:R-:W-:Y:S01]  /*5240*/  LEA.HI R13, R2.reuse, 0x2c, RZ, 0x1a ;  /* 0x0000002c020d7811 */ /* 0x040fe200078fd0ff */
[----:B------:R-:W-:Y:S02]  /*5250*/  IMAD R6, R9, 0x40, R22 ;  /* 0x0000004009067824 */ /* 0x000fe400078e0216 */
[C---:B------:R-:W-:Y:S01]  /*5260*/  FFMA.FTZ R8, R11.reuse, R4, 0.28857114911079406738 ;  /* 0x3e93bf990b087423 */ /* 0x040fe20000010004 */
[----:B------:R-:W-:Y:S02]  /*5270*/  SHF.R.U32.HI R9, RZ, 0x2, R2 ;  /* 0x00000002ff097819 */ /* 0x000fe40000011602 */
[----:B------:R-:W-:Y:S01]  /*5280*/  LEA.HI R15, R2, 0x3c, RZ, 0x1a ;  /* 0x0000003c020f7811 */ /* 0x000fe200078fd0ff */
[----:B------:R-:W-:Y:S01]  /*5290*/  FFMA.FTZ R8, R11, R8, -0.36067417263984680176 ;  /* 0xbeb8aa490b087423 */ /* 0x000fe20000010008 */
[----:B------:R-:W-:Y:S01]  /*52a0*/  IADD3 R5, PT, PT, R28, R6, R5 ;  /* 0x000000061c057210 */ /* 0x000fe20007ffe005 */
[----:B------:R-:W-:Y:S01]  /*52b0*/  BAR.SYNC.DEFER_BLOCKING 0x0 ;  /* 0x0000000000007b1d */ /* 0x000fe20000010000 */
[----:B------:R-:W-:Y:S01]  /*52c0*/  LOP3.LUT R9, R9, 0x38, RZ, 0xc0, !PT ;  /* 0x0000003809097812 */ /* 0x000fe200078ec0ff */
[----:B------:R-:W-:Y:S01]  /*52d0*/  FFMA.FTZ R8, R11, R8, 0.48089820146560668945 ;  /* 0x3ef6384a0b087423 */ /* 0x000fe20000010008 */
[----:B------:R-:W-:-:S02]  /*52e0*/  FSETP.NEU.AND P1, PT, R3, RZ, PT ;  /* 0x000000ff0300720b */ /* 0x000fc40003f2d000 */
[----:B------:R-:W-:Y:S01]  /*52f0*/  LOP3.LUT R36, R9, 0x1f, R2, 0xf8, !PT ;  /* 0x0000001f09247812 */ /* 0x000fe200078ef802 */
[C---:B------:R-:W-:Y:S02]  /*5300*/  FFMA.FTZ R12, R11.reuse, R8, -0.72134751081466674805 ;  /* 0xbf38aa3b0b0c7423 */ /* 0x040fe40000010008 */
[----:B0-----:R-:W0:Y:S01]  /*5310*/  LDC R24, c[0x0][0x3e8] ;  /* 0x0000fa00ff187b82 */ /* 0x001e220000000800 */
[----:B------:R-:W-:Y:S01]  /*5320*/  FSEL R8, RZ, -23, P2 ;  /* 0xc1b80000ff087808 */ /* 0x000fe20001000000 */
[C---:B------:R-:W-:Y:S01]  /*5330*/  FMUL R12, R11.reuse, R12 ;  /* 0x0000000c0b0c7220 */ /* 0x040fe20000400000 */
[----:B------:R-:W-:Y:S01]  /*5340*/  I2FP.F32.S32 R9, R10 ;  /* 0x0000000a00097245 */ /* 0x000fe20000201400 */
[C---:B------:R-:W-:Y:S02]  /*5350*/  IMAD.SHL.U32 R10, R36.reuse, 0x8, RZ ;  /* 0x00000008240a7824 */ /* 0x040fe400078e00ff */
[----:B------:R-:W-:Y:S01]  /*5360*/  FMUL R12, R11, R12 ;  /* 0x0000000c0b0c7220 */ /* 0x000fe20000400000 */
[----:B------:R-:W-:-:S02]  /*5370*/  IMAD.SHL.U32 R36, R36, 0x10, RZ ;  /* 0x0000001024247824 */ /* 0x000fc400078e00ff */
[----:B------:R-:W-:Y:S01]  /*5380*/  FFMA.FTZ R8, R9, 1.1920928955078125e-07, R8 ;  /* 0x3400000009087823 */ /* 0x000fe20000010008 */
[----:B------:R-:W-:Y:S01]  /*5390*/  LOP3.LUT R9, R10, 0xc0, RZ, 0xc0, !PT ;  /* 0x000000c00a097812 */ /* 0x000fe200078ec0ff */
[----:B------:R-:W-:Y:S01]  /*53a0*/  FFMA.FTZ R11, R11, 1.4426950216293334961, R12 ;  /* 0x3fb8aa3b0b0b7823 */ /* 0x000fe2000001000c */
[----:B------:R-:W-:Y:S01]  /*53b0*/  @P0 IMAD.MOV.U32 R10, RZ, RZ, 0x7f800000 ;  /* 0x7f800000ff0a0424 */ /* 0x000fe200078e00ff */
[----:B------:R-:W-:Y:S02]  /*53c0*/  LOP3.LUT R36, R36, 0xf0, RZ, 0xc0, !PT ;  /* 0x000000f024247812 */ /* 0x000fe400078ec0ff */
[----:B------:R-:W-:Y:S01]  /*53d0*/  FADD R8, R8, R11 ;  /* 0x0000000b08087221 */ /* 0x000fe20000000000 */
[----:B------:R-:W-:Y:S01]  /*53e0*/  SHF.R.U32.HI R11, RZ, 0x6, R2 ;  /* 0x00000006ff0b7819 */ /* 0x000fe20000011602 */
[----:B------:R-:W1:Y:S01]  /*53f0*/  LDSM.16.M88.4 R4, [R5] ;  /* 0x000000000504783b */ /* 0x000e620000000200 */
[----:B------:R-:W-:Y:S02]  /*5400*/  IMAD.IADD R38, R22, 0x1, R9 ;  /* 0x0000000116267824 */ /* 0x000fe400078e0209 */
[----:B------:R-:W-:Y:S01]  /*5410*/  @P0 FFMA.FTZ R8, R3, R10, +INF ;  /* 0x7f80000003080423 */ /* 0x000fe2000001000a */
[----:B------:R-:W-:Y:S01]  /*5420*/  SGXT.U32 R11, R11, 0x2 ;  /* 0x000000020b0b781a */ /* 0x000fe20000000000 */
[----:B------:R-:W-:Y:S01]  /*5430*/  IMAD R9, R0, UR5, RZ ;  /* 0x0000000500097c24 */ /* 0x000fe2000f8e02ff */
[----:B------:R-:W-:Y:S01]  /*5440*/  USHF.R.S32.HI UR5, URZ, 0x1f, UR4 ;  /* 0x0000001fff057899 */ /* 0x000fe20008011404 */
[-C--:B0-----:R-:W-:Y:S01]  /*5450*/  IMAD R12, R13, R24.reuse, RZ ;  /* 0x000000180d0c7224 */ /* 0x081fe200078e02ff */
[----:B------:R-:W-:Y:S01]  /*5460*/  FSEL R3, R8, -INF , P1 ;  /* 0xff80000008037808 */ /* 0x000fe20000800000 */
[----:B------:R-:W-:Y:S01]  /*5470*/  IMAD R14, R15, R24, RZ ;  /* 0x000000180f0e7224 */ /* 0x000fe200078e02ff */
[----:B---3--:R-:W-:Y:S01]  /*5480*/  IADD3 R32, P0, P2, R9, UR4, R32 ;  /* 0x0000000409207c10 */ /* 0x008fe2000fa1e020 */
[----:B------:R-:W0:Y:S01]  /*5490*/  LDCU UR4, c[0x0][0x3ec] ;  /* 0x00007d80ff0477ac */ /* 0x000e220008000800 */
[----:B------:R-:W-:Y:S01]  /*54a0*/  SHF.R.S32.HI R10, RZ, 0x1f, R9 ;  /* 0x0000001fff0a7819 */ /* 0x000fe20000011409 */
[----:B------:R-:W-:Y:S01]  /*54b0*/  FFMA R3, R3, 0.69314718246459960938, R88 ;  /* 0x3f31721803037823 */ /* 0x000fe20000000058 */
[----:B------:R-:W-:-:S02]  /*54c0*/  LEA.HI R9, R2, 0xc, RZ, 0x1a ;  /* 0x0000000c02097811 */ /* 0x000fc400078fd0ff */
[----:B------:R-:W-:Y:S02]  /*54d0*/  IADD3.X R40, PT, PT, R10, UR5, R33, P0, P2 ;  /* 0x000000050a287c10 */ /* 0x000fe400087e4421 */
[-C--:B------:R-:W-:Y:S02]  /*54e0*/  IADD3 R26, P3, PT, R12, R32.reuse, RZ ;  /* 0x000000200c1a7210 */ /* 0x080fe40007f7e0ff */
[----:B------:R-:W-:Y:S02]  /*54f0*/  IADD3 R34, P4, PT, R14, R32, RZ ;  /* 0x000000200e227210 */ /* 0x000fe40007f9e0ff */
[-C--:B------:R-:W-:Y:S02]  /*5500*/  LEA.HI.X.SX32 R27, R12, R40.reuse, 0x1, P3 ;  /* 0x000000280c1b7211 */ /* 0x080fe400018f0eff */
[----:B------:R-:W-:Y:S01]  /*5510*/  LEA.HI.X.SX32 R35, R14, R40, 0x1, P4 ;  /* 0x000000280e237211 */ /* 0x000fe200020f0eff */
[----:B0-----:R-:W-:-:S04]  /*5520*/  UIMAD UR4, UR13, UR4, URZ ;  /* 0x000000040d0472a4 */ /* 0x001fc8000f8e02ff */
[----:B------:R-:W-:Y:S02]  /*5530*/  USHF.L.U32 UR6, UR4, 0x2, URZ ;  /* 0x0000000204067899 */ /* 0x000fe400080006ff */
[----:B------:R-:W-:Y:S01]  /*5540*/  UIMAD.WIDE UR4, UR4, 0x4, URZ ;  /* 0x00000004040478a5 */ /* 0x000fe2000f8e02ff */
[C---:B-1----:R-:W-:Y:S02]  /*5550*/  PRMT R45, R5.reuse, 0x7770, RZ ;  /* 0x00007770052d7816 */ /* 0x042fe400000000ff */
[C---:B------:R-:W-:Y:S02]  /*5560*/  PRMT R47, R5.reuse, 0x7771, RZ ;  /* 0x00007771052f7816 */ /* 0x040fe400000000ff */
[C---:B------:R-:W-:Y:S02]  /*5570*/  PRMT R49, R5.reuse, 0x7772, RZ ;  /* 0x0000777205317816 */ /* 0x040fe400000000ff */
[----:B------:R-:W-:Y:S01]  /*5580*/  PRMT R51, R5, 0x7773, RZ ;  /* 0x0000777305337816 */ /* 0x000fe200000000ff */
[----:B------:R-:W-:Y:S01]  /*5590*/  IMAD R5, R11, R24, RZ ;  /* 0x000000180b057224 */ /* 0x000fe200078e02ff */
[----:B------:R-:W-:-:S02]  /*55a0*/  PRMT R61, R7, 0x7770, RZ ;  /* 0x00007770073d7816 */ /* 0x000fc400000000ff */
[C---:B------:R-:W-:Y:S02]  /*55b0*/  PRMT R63, R7.reuse, 0x7771, RZ ;  /* 0x00007771073f7816 */ /* 0x040fe400000000ff */
[C---:B------:R-:W-:Y:S02]  /*55c0*/  PRMT R65, R7.reuse, 0x7772, RZ ;  /* 0x0000777207417816 */ /* 0x040fe400000000ff */
[----:B------:R-:W-:Y:S01]  /*55d0*/  PRMT R67, R7, 0x7773, RZ ;  /* 0x0000777307437816 */ /* 0x000fe200000000ff */
[----:B------:R-:W-:Y:S01]  /*55e0*/  IMAD R7, R24, 0x4, R5 ;  /* 0x0000000418077824 */ /* 0x000fe200078e0205 */
[C---:B------:R-:W-:Y:S02]  /*55f0*/  PRMT R53, R6.reuse, 0x7770, RZ ;  /* 0x0000777006357816 */ /* 0x040fe400000000ff */
[C---:B------:R-:W-:Y:S02]  /*5600*/  PRMT R55, R6.reuse, 0x7771, RZ ;  /* 0x0000777106377816 */ /* 0x040fe400000000ff */
[----:B------:R-:W-:-:S02]  /*5610*/  PRMT R57, R6, 0x7772, RZ ;  /* 0x0000777206397816 */ /* 0x000fc400000000ff */
[----:B------:R-:W-:Y:S01]  /*5620*/  PRMT R59, R6, 0x7773, RZ ;  /* 0x00007773063b7816 */ /* 0x000fe200000000ff */
[-C--:B------:R-:W-:Y:S01]  /*5630*/  IMAD R6, R9, R24.reuse, RZ ;  /* 0x0000001809067224 */ /* 0x080fe200078e02ff */
[----:B------:R-:W-:Y:S01]  /*5640*/  LEA.HI R11, R2, 0x1c, RZ, 0x1a ;  /* 0x0000001c020b7811 */ /* 0x000fe200078fd0ff */
[----:B------:R-:W-:Y:S01]  /*5650*/  IMAD R9, R24, 0x4, R7 ;  /* 0x0000000418097824 */ /* 0x000fe200078e0207 */
[C---:B------:R-:W-:Y:S02]  /*5660*/  PRMT R37, R4.reuse, 0x7770, RZ ;  /* 0x0000777004257816 */ /* 0x040fe400000000ff */
[----:B------:R-:W-:Y:S01]  /*5670*/  PRMT R39, R4, 0x7771, RZ ;  /* 0x0000777104277816 */ /* 0x000fe200000000ff */
[----:B------:R-:W-:Y:S01]  /*5680*/  IMAD R13, R24, 0x8, R9 ;  /* 0x00000008180d7824 */ /* 0x000fe200078e0209 */
[C---:B------:R-:W-:Y:S01]  /*5690*/  PRMT R41, R4.reuse, 0x7772, RZ ;  /* 0x0000777204297816 */ /* 0x040fe200000000ff */
[----:B------:R-:W-:Y:S01]  /*56a0*/  IMAD R8, R11, R24, RZ ;  /* 0x000000180b087224 */ /* 0x000fe200078e02ff */
[----:B------:R-:W-:Y:S01]  /*56b0*/  PRMT R43, R4, 0x7773, RZ ;  /* 0x00007773042b7816 */ /* 0x000fe200000000ff */
[----:B------:R-:W-:Y:S01]  /*56c0*/  IMAD R15, R24, 0x4, R13 ;  /* 0x00000004180f7824 */ /* 0x000fe200078e020d */
[----:B------:R-:W-:-:S02]  /*56d0*/  IADD3 R4, P0, PT, R5, R32, RZ ;  /* 0x0000002005047210 */ /* 0x000fc40007f1e0ff */
[----:B------:R-:W-:Y:S01]  /*56e0*/  IADD3 R10, P1, PT, R6, R32, RZ ;  /* 0x00000020060a7210 */ /* 0x000fe20007f3e0ff */
[----:B------:R-:W-:Y:S01]  /*56f0*/  IMAD R17, R24, 0x4, R15 ;  /* 0x0000000418117824 */ /* 0x000fe200078e020f */
[-C--:B------:R-:W-:Y:S02]  /*5700*/  LEA.HI.X.SX32 R5, R5, R40.reuse, 0x1, P0 ;  /* 0x0000002805057211 */ /* 0x080fe400000f0eff */
[----:B------:R-:W-:Y:S01]  /*5710*/  LEA.HI.X.SX32 R11, R6, R40, 0x1, P1 ;  /* 0x00000028060b7211 */ /* 0x000fe200008f0eff */
[----:B------:R-:W-:Y:S01]  /*5720*/  IMAD R21, R24, 0x8, R17 ;  /* 0x0000000818157824 */ /* 0x000fe200078e0211 */
[-C--:B------:R-:W-:Y:S01]  /*5730*/  IADD3 R18, P2, PT, R8, R32.reuse, RZ ;  /* 0x0000002008127210 */ /* 0x080fe20007f5e0ff */
[----:B------:R0:W-:Y:S01]  /*5740*/  STG.E.U8 desc[UR26][R4.64], R37 ;  /* 0x0000002504007986 */ /* 0x0001e2000c10111a */
[----:B------:R-:W-:Y:S01]  /*5750*/  IADD3 R6, P0, PT, R7, R32, RZ ;  /* 0x0000002007067210 */ /* 0x000fe20007f1e0ff */
[----:B------:R-:W-:Y:S01]  /*5760*/  IMAD R23, R24, 0x4, R21 ;  /* 0x0000000418177824 */ /* 0x000fe200078e0215 */
[----:B------:R-:W-:-:S02]  /*5770*/  LEA.HI.X.SX32 R19, R8, R40, 0x1, P2 ;  /* 0x0000002808137211 */ /* 0x000fc400010f0eff */
[----:B------:R-:W-:Y:S01]  /*5780*/  LEA.HI.X.SX32 R7, R7, R40, 0x1, P0 ;  /* 0x0000002807077211 */ /* 0x000fe200000f0eff */
[C---:B------:R-:W-:Y:S01]  /*5790*/  IMAD R25, R24.reuse, 0x4, R23 ;  /* 0x0000000418197824 */ /* 0x040fe200078e0217 */
[-C--:B------:R-:W-:Y:S02]  /*57a0*/  IADD3 R8, P0, PT, R9, R32.reuse, RZ ;  /* 0x0000002009087210 */ /* 0x080fe40007f1e0ff */
[-C--:B------:R-:W-:Y:S01]  /*57b0*/  IADD3 R12, P1, PT, R13, R32.reuse, RZ ;  /* 0x000000200d0c7210 */ /* 0x080fe20007f3e0ff */
[C---:B------:R-:W-:Y:S01]  /*57c0*/  IMAD R29, R24.reuse, 0x8, R25 ;  /* 0x00000008181d7824 */ /* 0x040fe200078e0219 */
[----:B------:R-:W-:Y:S01]  /*57d0*/  IADD3 R14, P2, PT, R15, R32, RZ ;  /* 0x000000200f0e7210 */ /* 0x000fe20007f5e0ff */
[----:B------:R-:W-:Y:S01]  /*57e0*/  STG.E.U8 desc[UR26][R6.64], R39 ;  /* 0x0000002706007986 */ /* 0x000fe2000c10111a */
[----:B------:R-:W-:Y:S01]  /*57f0*/  LEA.HI.X.SX32 R9, R9, R40, 0x1, P0 ;  /* 0x0000002809097211 */ /* 0x000fe200000f0eff */
[----:B------:R-:W-:Y:S01]  /*5800*/  IMAD R31, R24, 0x4, R29 ;  /* 0x00000004181f7824 */ /* 0x000fe200078e021d */
[----:B------:R-:W-:Y:S01]  /*5810*/  IADD3 R16, P0, PT, R17, R32, RZ ;  /* 0x0000002011107210 */ /* 0x000fe20007f1e0ff */
[----:B0-----:R-:W-:Y:S01]  /*5820*/  IMAD.SHL.U32 R5, R0, 0x4, RZ ;  /* 0x0000000400057824 */ /* 0x001fe200078e00ff */
[-C--:B------:R-:W-:Y:S01]  /*5830*/  LEA.HI.X.SX32 R13, R13, R40.reuse, 0x1, P1 ;  /* 0x000000280d0d7211 */ /* 0x080fe200008f0eff */
[----:B------:R-:W-:Y:S01]  /*5840*/  IMAD R33, R24, 0x4, R31 ;  /* 0x0000000418217824 */ /* 0x000fe200078e021f */
[----:B------:R-:W-:Y:S01]  /*5850*/  LEA.HI.X.SX32 R15, R15, R40, 0x1, P2 ;  /* 0x000000280f0f7211 */ /* 0x000fe200010f0eff */
[----:B------:R0:W-:Y:S01]  /*5860*/  STG.E.U8 desc[UR26][R8.64], R41 ;  /* 0x0000002908007986 */ /* 0x0001e2000c10111a */
[-C--:B------:R-:W-:Y:S01]  /*5870*/  IADD3 R20, P1, PT, R21, R32.reuse, RZ ;  /* 0x0000002015147210 */ /* 0x080fe20007f3e0ff */
[----:B------:R-:W-:Y:S01]  /*5880*/  IMAD.HI R0, R0, 0x4, RZ ;  /* 0x0000000400007827 */ /* 0x000fe200078e02ff */
[----:B------:R-:W-:Y:S01]  /*5890*/  IADD3 R22, P2, PT, R23, R32, RZ ;  /* 0x0000002017167210 */ /* 0x000fe20007f5e0ff */
[----:B------:R-:W-:Y:S01]  /*58a0*/  STG.E.U8 desc[UR26][R10.64], R43 ;  /* 0x0000002b0a007986 */ /* 0x000fe2000c10111a */
[----:B------:R-:W-:-:S02]  /*58b0*/  LEA.HI.X.SX32 R17, R17, R40, 0x1, P0 ;  /* 0x0000002811117211 */ /* 0x000fc400000f0eff */
[----:B------:R-:W-:Y:S01]  /*58c0*/  IADD3 R24, P0, PT, R25, R32, RZ ;  /* 0x0000002019187210 */ /* 0x000fe20007f1e0ff */
[----:B------:R-:W-:Y:S01]  /*58d0*/  STG.E.U8 desc[UR26][R12.64], R45 ;  /* 0x0000002d0c007986 */ /* 0x000fe2000c10111a */
[-C--:B------:R-:W-:Y:S02]  /*58e0*/  LEA.HI.X.SX32 R21, R21, R40.reuse, 0x1, P1 ;  /* 0x0000002815157211 */ /* 0x080fe400008f0eff */
[----:B------:R-:W-:Y:S01]  /*58f0*/  LEA.HI.X.SX32 R23, R23, R40, 0x1, P2 ;  /* 0x0000002817177211 */ /* 0x000fe200010f0eff */
[----:B------:R-:W-:Y:S01]  /*5900*/  STG.E.U8 desc[UR26][R14.64], R47 ;  /* 0x0000002f0e007986 */ /* 0x000fe2000c10111a */
[-C--:B------:R-:W-:Y:S01]  /*5910*/  IADD3 R28, P1, PT, R29, R32.reuse, RZ ;  /* 0x000000201d1c7210 */ /* 0x080fe20007f3e0ff */
[----:B0-----:R-:W0:Y:S01]  /*5920*/  LDC.64 R8, c[0x0][0x3a0] ;  /* 0x0000e800ff087b82 */ /* 0x001e220000000a00 */
[-C--:B------:R-:W-:Y:S01]  /*5930*/  IADD3 R30, P2, PT, R31, R32.reuse, RZ ;  /* 0x000000201f1e7210 */ /* 0x080fe20007f5e0ff */
[----:B------:R-:W-:Y:S01]  /*5940*/  STG.E.U8 desc[UR26][R16.64], R49 ;  /* 0x0000003110007986 */ /* 0x000fe2000c10111a */
[----:B------:R-:W-:-:S02]  /*5950*/  IADD3 R32, P3, PT, R33, R32, RZ ;  /* 0x0000002021207210 */ /* 0x000fc40007f7e0ff */
[-C--:B------:R-:W-:Y:S01]  /*5960*/  LEA.HI.X.SX32 R25, R25, R40.reuse, 0x1, P0 ;  /* 0x0000002819197211 */ /* 0x080fe200000f0eff */
[----:B------:R-:W-:Y:S01]  /*5970*/  STG.E.U8 desc[UR26][R18.64], R51 ;  /* 0x0000003312007986 */ /* 0x000fe2000c10111a */
[-C--:B------:R-:W-:Y:S02]  /*5980*/  LEA.HI.X.SX32 R29, R29, R40.reuse, 0x1, P1 ;  /* 0x000000281d1d7211 */ /* 0x080fe400008f0eff */
[-C--:B------:R-:W-:Y:S01]  /*5990*/  LEA.HI.X.SX32 R31, R31, R40.reuse, 0x1, P2 ;  /* 0x000000281f1f7211 */ /* 0x080fe200010f0eff */
[----:B------:R-:W-:Y:S01]  /*59a0*/  STG.E.U8 desc[UR26][R20.64], R53 ;  /* 0x0000003514007986 */ /* 0x000fe2000c10111a */
[----:B------:R-:W-:Y:S02]  /*59b0*/  LEA.HI.X.SX32 R33, R33, R40, 0x1, P3 ;  /* 0x0000002821217211 */ /* 0x000fe400018f0eff */
[----:B------:R-:W-:Y:S01]  /*59c0*/  LOP3.LUT R4, R2, 0xff, RZ, 0xc0, !PT ;  /* 0x000000ff02047812 */ /* 0x000fe200078ec0ff */
[----:B------:R-:W-:Y:S03]  /*59d0*/  STG.E.U8 desc[UR26][R22.64], R55 ;  /* 0x0000003716007986 */ /* 0x000fe6000c10111a */
[----:B------:R-:W-:Y:S01]  /*59e0*/  ISETP.GE.U32.AND P0, PT, R4, 0x40, PT ;  /* 0x000000400400780c */ /* 0x000fe20003f06070 */
[----:B------:R-:W-:Y:S04]  /*59f0*/  STG.E.U8 desc[UR26][R24.64], R57 ;  /* 0x0000003918007986 */ /* 0x000fe8000c10111a */
[----:B------:R-:W-:Y:S01]  /*5a00*/  STG.E.U8 desc[UR26][R26.64], R59 ;  /* 0x0000003b1a007986 */ /* 0x000fe2000c10111a */
[----:B0-----:R-:W-:-:S03]  /*5a10*/  IADD3 R4, P1, P2, R5, UR6, R8 ;  /* 0x0000000605047c10 */ /* 0x001fc6000fa3e008 */
[----:B------:R-:W-:Y:S01]  /*5a20*/  STG.E.U8 desc[UR26][R28.64], R61 ;  /* 0x0000003d1c007986 */ /* 0x000fe2000c10111a */
[----:B------:R-:W-:-:S03]  /*5a30*/  IADD3.X R5, PT, PT, R0, UR5, R9, P1, P2 ;  /* 0x0000000500057c10 */ /* 0x000fc60008fe4409 */
[----:B------:R-:W-:Y:S04]  /*5a40*/  STG.E.U8 desc[UR26][R30.64], R63 ;  /* 0x0000003f1e007986 */ /* 0x000fe8000c10111a */
[----:B------:R-:W-:Y:S04]  /*5a50*/  STG.E.U8 desc[UR26][R32.64], R65 ;  /* 0x0000004120007986 */ /* 0x000fe8000c10111a */
[----:B------:R-:W-:Y:S01]  /*5a60*/  STG.E.U8 desc[UR26][R34.64], R67 ;  /* 0x0000004322007986 */ /* 0x000fe2000c10111a */
[----:B------:R-:W-:Y:S06]  /*5a70*/  BAR.SYNC.DEFER_BLOCKING 0x0 ;  /* 0x0000000000007b1d */ /* 0x000fec0000010000 */
[----:B------:R-:W-:Y:S02]  /*5a80*/  STSM.16.M88 [R38], R3 ;  /* 0x0000000326007844 */ /* 0x000fe40000000000 */
[----:B------:R-:W-:Y:S06]  /*5a90*/  BAR.SYNC.DEFER_BLOCKING 0x0 ;  /* 0x0000000000007b1d */ /* 0x000fec0000010000 */
[----:B------:R-:W0:Y:S04]  /*5aa0*/  LDSM.16.M88 R7, [R36+UR14] ;  /* 0x0000000e2407783b */ /* 0x000e280008000000 */
[----:B0-----:R0:W-:Y:S01]  /*5ab0*/  @!P0 STG.E desc[UR26][R4.64], R7 ;  /* 0x0000000704008986 */ /* 0x0011e2000c10191a */
[----:B------:R-:W-:Y:S06]  /*5ac0*/  BAR.SYNC.DEFER_BLOCKING 0x0 ;  /* 0x0000000000007b1d */ /* 0x000fec0000010000 */
[----:B------:R-:W-:Y:S05]  /*5ad0*/  @P5 BRA `(.L_x_19) ;  /* 0x0000000000a05947 */ /* 0x000fea0003800000 */
[----:B------:R-:W1:Y:S01]  /*5ae0*/  S2UR UR5, SR_CgaCtaId ;  /* 0x00000000000579c3 */ /* 0x000e620000008800 */
[----:B------:R-:W-:Y:S01]  /*5af0*/  NOP ;  /* 0x0000000000007918 */ /* 0x000fe20000000000 */
[----:B------:R-:W-:Y:S01]  /*5b00*/  UMOV UR4, 0x50 ;  /* 0x0000005000047882 */ /* 0x000fe20000000000 */
[----:B------:R-:W-:Y:S02]  /*5b10*/  IMAD.U32 R0, RZ, RZ, UR12 ;  /* 0x0000000cff007e24 */ /* 0x000fe4000f8e00ff */
[----:B------:R-:W-:Y:S02]  /*5b20*/  IMAD.MOV.U32 R3, RZ, RZ, 0x3 ;  /* 0x00000003ff037424 */ /* 0x000fe400078e00ff */
[----:B0-----:R-:W-:Y:S01]  /*5b30*/  IMAD.MOV.U32 R7, RZ, RZ, 0x1 ;  /* 0x00000001ff077424 */ /* 0x001fe200078e00ff */
[----:B------:R-:W-:-:S04]  /*5b40*/  LOP3.LUT R0, R0, 0xffff, RZ, 0xc0, !PT ;  /* 0x0000ffff00007812 */ /* 0x000fc800078ec0ff */
[----:B------:R-:W-:-:S05]  /*5b50*/  SHF.R.U32.HI R0, RZ, 0x5, R0 ;  /* 0x00000005ff007819 */ /* 0x000fca0000011600 */
[----:B------:R-:W-:Y:S01]  /*5b60*/  VIADD R2, R0, 0x10 ;  /* 0x0000001000027836 */ /* 0x000fe20000000000 */
[----:B------:R-:W-:Y:S01]  /*5b70*/  SHF.L.U32 R0, R3, R0, RZ ;  /* 0x0000000003007219 */ /* 0x000fe200000006ff */
[----:B-1----:R-:W-:-:S03]  /*5b80*/  ULEA UR6, UR5, UR4, 0x18 ;  /* 0x0000000405067291 */ /* 0x002fc6000f8ec0ff */
[----:B------:R-:W-:-:S04]  /*5b90*/  SHF.L.U32 R3, R7, R2, RZ ;  /* 0x0000000207037219 */ /* 0x000fc800000006ff */
[----:B------:R-:W-:Y:S02]  /*5ba0*/  LOP3.LUT R0, R3, R0, RZ, 0xfc, !PT ;  /* 0x0000000003007212 */ /* 0x000fe400078efcff */
[----:B------:R-:W0:Y:S02]  /*5bb0*/  LDS R5, [UR6] ;  /* 0x00000006ff057984 */ /* 0x000e240008000800 */
[C---:B------:R-:W-:Y:S02]  /*5bc0*/  LOP3.LUT R2, R0.reuse, 0xffff, RZ, 0xc0, !PT ;  /* 0x0000ffff00027812 */ /* 0x040fe400078ec0ff */
[----:B0-----:R-:W-:-:S04]  /*5bd0*/  LOP3.LUT R3, R0, 0xffff, R5, 0x80, !PT ;  /* 0x0000ffff00037812 */ /* 0x001fc800078e8005 */
[----:B------:R-:W-:-:S13]  /*5be0*/  ISETP.NE.AND P0, PT, R3, R2, PT ;  /* 0x000000020300720c */ /* 0x000fda0003f05270 */
[----:B------:R-:W-:Y:S05]  /*5bf0*/  @P0 BRA `(.L_x_20) ;  /* 0x0000000000500947 */ /* 0x000fea0003800000 */
[----:B------:R-:W-:Y:S02]  /*5c00*/  SHF.R.U32.HI R5, RZ, 0x10, R5 ;  /* 0x00000010ff057819 */ /* 0x000fe40000011605 */
[----:B------:R-:W-:-:S04]  /*5c10*/  SHF.R.U32.HI R2, RZ, 0x10, R0 ;  /* 0x00000010ff027819 */ /* 0x000fc80000011600 */
[----:B------:R-:W-:-:S04]  /*5c20*/  LOP3.LUT R5, R5, R2, RZ, 0xc0, !PT ;  /* 0x0000000205057212 */ /* 0x000fc800078ec0ff */
[----:B------:R-:W-:-:S13]  /*5c30*/  ISETP.NE.AND P0, PT, R5, R2, PT ;  /* 0x000000020500720c */ /* 0x000fda0003f05270 */
[----:B------:R-:W-:Y:S05]  /*5c40*/  @P0 BRA `(.L_x_21) ;  /* 0x0000000000300947 */ /* 0x000fea0003800000 */
[----:B------:R-:W-:Y:S01]  /*5c50*/  R2UR UR4, R0 ;  /* 0x00000000000472ca */ /* 0x000fe200000e0000 */
[----:B------:R-:W-:Y:S01]  /*5c60*/  VOTEU.ANY UR5, UPT, PT ;  /* 0x0000000000057886 */ /* 0x000fe200038e0100 */
[----:B------:R-:W0:Y:S01]  /*5c70*/  S2R R0, SR_LANEID ;  /* 0x0000000000007919 */ /* 0x000e220000000000 */
[----:B------:R-:W-:-:S10]  /*5c80*/  UFLO.U32 UR5, UR5 ;  /* 0x00000005000572bd */ /* 0x000fd400080e0000 */
[----:B------:R-:W-:-:S06]  /*5c90*/  ULOP3.LUT UR4, URZ, UR4, URZ, 0x33, !UPT ;  /* 0x00000004ff047292 */ /* 0x000fcc000f8e33ff */
[----:B------:R-:W-:-:S04]  /*5ca0*/  IMAD.U32 R2, RZ, RZ, UR4 ;  /* 0x00000004ff027e24 */ /* 0x000fc8000f8e00ff */
[----:B------:R-:W1:Y:S02]  /*5cb0*/  REDUX UR7, R2 ;  /* 0x00000000020773c4 */ /* 0x000e640000000000 */
[----:B------:R2:W-:Y:S01]  /*5cc0*/  UTCATOMSWS.AND URZ, UR4 ;  /* 0x0000000400ff79e3 */ /* 0x0005e20008000000 */
[----:B0-----:R-:W-:Y:S01]  /*5cd0*/  ISETP.EQ.U32.AND P0, PT, R0, UR5, PT ;  /* 0x0000000500007c0c */ /* 0x001fe2000bf02070 */
[----:B-1----:R-:W-:-:S12]  /*5ce0*/  IMAD.U32 R0, RZ, RZ, UR7 ;  /* 0x00000007ff007e24 */ /* 0x002fd8000f8e00ff */
[----:B------:R2:W-:Y:S01]  /*5cf0*/  @P0 ATOMS.AND RZ, [UR6], R0 ;  /* 0x00000000ffff098c */ /* 0x0005e2000a800006 */
[----:B------:R-:W-:Y:S05]  /*5d00*/  BRA `(.L_x_19) ;  /* 0x0000000000147947 */ /* 0x000fea0003800000 */
.L_x_21:
[----:B------:R-:W-:-:S07]  /*5d10*/  MOV R2, 0x5d30 ;  /* 0x00005d3000027802 */ /* 0x000fce0000000f00 */
[----:B------:R-:W-:Y:S05]  /*5d20*/  CALL.REL.NOINC `($__internal_0_$__cuda_sm10x_tcgen05_guardrail_trap_col_being_dealloced_not_returned_by_alloc) ;  /* 0x0000000000447944 */ /* 0x000fea0003c00000 */
[----:B------:R-:W-:Y:S05]  /*5d30*/  BRA `(.L_x_19) ;  /* 0x0000000000087947 */ /* 0x000fea0003800000 */
.L_x_20:
[----:B------:R-:W-:-:S07]  /*5d40*/  MOV R2, 0x5d60 ;  /* 0x00005d6000027802 */ /* 0x000fce0000000f00 */
[----:B------:R-:W-:Y:S05]  /*5d50*/  CALL.REL.NOINC `($__internal_2_$__cuda_sm10x_tcgen05_guardrail_trap_unallocated_columns_being_dealloced) ;  /* 0x0000000000507944 */ /* 0x000fea0003c00000 */
.L_x_19:
[----:B------:R-:W-:Y:S01]  /*5d60*/  NOP ;  /* 0x0000000000007918 */ /* 0x000fe20000000000 */
[----:B--2---:R-:W-:Y:S05]  /*5d70*/  EXIT ;  /* 0x000000000000794d */ /* 0x004fea0003800000 */
.L_x_8:
[----:B------:R-:W1:Y:S02]  /*5d80*/  SYNCS.PHASECHK.TRANS64.TRYWAIT P2, [UR14+0x3000], RZ ;  /* 0x003000ffff0075a7 */ /* 0x000e64000804110e */
[----:B-1----:R-:W-:Y:S05]  /*5d90*/  @!P2 BRA `(.L_x_8) ;  /* 0xfffffffc00f8a947 */ /* 0x002fea000383ffff */
[----:B------:R-:W-:Y:S05]  /*5da0*/  BRA `(.L_x_7) ;  /* 0xffffffb800047947 */ /* 0x000fea000383ffff */
.L_x_13:
[----:B------:R-:W2:Y:S02]  /*5db0*/  SYNCS.PHASECHK.TRANS64.TRYWAIT P5, [UR14+0x5010], RZ ;  /* 0x005010ffff0075a7 */ /* 0x000ea400080a110e */
[----:B--2---:R-:W-:Y:S05]  /*5dc0*/  @!P5 BRA `(.L_x_13) ;  /* 0xfffffffc00f8d947 */ /* 0x004fea000383ffff */
[----:B------:R-:W-:Y:S05]  /*5dd0*/  BRA `(.L_x_22) ;  /* 0xffffffd400ac7947 */ /* 0x000fea000383ffff */
.L_x_14:
[----:B------:R-:W0:Y:S02]  /*5de0*/  SYNCS.PHASECHK.TRANS64.TRYWAIT P5, [UR17], R6 ;  /* 0x00000006ff0075a7 */ /* 0x000e2400080a1111 */
[----:B0-----:R-:W-:Y:S05]  /*5df0*/  @!P5 BRA `(.L_x_14) ;  /* 0xfffffffc00f8d947 */ /* 0x001fea000383ffff */
[----:B------:R-:W-:Y:S05]  /*5e00*/  BRA `(.L_x_23) ;  /* 0xffffffe000987947 */ /* 0x000fea000383ffff */
.L_x_18:
[----:B------:R-:W0:Y:S02]  /*5e10*/  SYNCS.PHASECHK.TRANS64.TRYWAIT P1, [UR17], R4 ;  /* 0x00000004ff0075a7 */ /* 0x000e240008021111 */
[----:B0-----:R-:W-:Y:S05]  /*5e20*/  @!P1 BRA `(.L_x_18) ;  /* 0xfffffffc00f89947 */ /* 0x001fea000383ffff */
[----:B------:R-:W-:Y:S05]  /*5e30*/  BRA `(.L_x_17) ;  /* 0xffffffe800d07947 */ /* 0x000fea000383ffff */
        .weak           $__internal_0_$__cuda_sm10x_tcgen05_guardrail_trap_col_being_dealloced_not_returned_by_alloc
        .type           $__internal_0_$__cuda_sm10x_tcgen05_guardrail_trap_col_being_dealloced_not_returned_by_alloc,@function
        .size           $__internal_0_$__cuda_sm10x_tcgen05_guardrail_trap_col_being_dealloced_not_returned_by_alloc,($__internal_1_$__cuda_sm10x_tcgen05_guardrail_trap_phase_invalid_during_alloc - $__internal_0_$__cuda_sm10x_tcgen05_guardrail_trap_col_being_dealloced_not_returned_by_alloc)
$__internal_0_$__cuda_sm10x_tcgen05_guardrail_trap_col_being_dealloced_not_returned_by_alloc:
[----:B------:R-:W-:Y:S05]  /*5e40*/  BPT.TRAP 0x1 ;  /* 0x000000040000795c */ /* 0x000fea0000300000 */
[----:B------:R-:W-:-:S04]  /*5e50*/  IMAD.MOV.U32 R3, RZ, RZ, 0x0 ;  /* 0x00000000ff037424 */ /* 0x000fc800078e00ff */
[----:B------:R-:W-:Y:S05]  /*5e60*/  RET.REL.NODEC R2 `(attn_fwd) ;  /* 0xffffffa002647950 */ /* 0x000fea0003c3ffff */
        .weak           $__internal_1_$__cuda_sm10x_tcgen05_guardrail_trap_phase_invalid_during_alloc
        .type           $__internal_1_$__cuda_sm10x_tcgen05_guardrail_trap_phase_invalid_during_alloc,@function
        .size           $__internal_1_$__cuda_sm10x_tcgen05_guardrail_trap_phase_invalid_during_alloc,($__internal_2_$__cuda_sm10x_tcgen05_guardrail_trap_unallocated_columns_being_dealloced - $__internal_1_$__cuda_sm10x_tcgen05_guardrail_trap_phase_invalid_during_alloc)
$__internal_1_$__cuda_sm10x_tcgen05_guardrail_trap_phase_invalid_during_alloc:
[----:B------:R-:W-:Y:S05]  /*5e70*/  BPT.TRAP 0x1 ;  /* 0x000000040000795c */ /* 0x000fea0000300000 */
[----:B------:R-:W-:-:S04]  /*5e80*/  IMAD.MOV.U32 R5, RZ, RZ, 0x0 ;  /* 0x00000000ff057424 */ /* 0x000fc800078e00ff */
[----:B------:R-:W-:Y:S05]  /*5e90*/  RET.REL.NODEC R4 `(attn_fwd) ;  /* 0xffffffa004587950 */ /* 0x000fea0003c3ffff */
        .weak           $__internal_2_$__cuda_sm10x_tcgen05_guardrail_trap_unallocated_columns_being_dealloced
        .type           $__internal_2_$__cuda_sm10x_tcgen05_guardrail_trap_unallocated_columns_being_dealloced,@function
        .size           $__internal_2_$__cuda_sm10x_tcgen05_guardrail_trap_unallocated_columns_being_dealloced,(.L_x_27 - $__internal_2_$__cuda_sm10x_tcgen05_guardrail_trap_unallocated_columns_being_dealloced)
$__internal_2_$__cuda_sm10x_tcgen05_guardrail_trap_unallocated_columns_being_dealloced:
[----:B------:R-:W-:Y:S05]  /*5ea0*/  BPT.TRAP 0x1 ;  /* 0x000000040000795c */ /* 0x000fea0000300000 */
[----:B------:R-:W-:-:S04]  /*5eb0*/  IMAD.MOV.U32 R3, RZ, RZ, 0x0 ;  /* 0x00000000ff037424 */ /* 0x000fc800078e00ff */
[----:B------:R-:W-:Y:S05]  /*5ec0*/  RET.REL.NODEC R2 `(attn_fwd) ;  /* 0xffffffa0024c7950 */ /* 0x000fea0003c3ffff */
.L_x_24:
[----:B------:R-:W-:-:S00]  /*5ed0*/  BRA `(.L_x_24) ;  /* 0xfffffffc00fc7947 */ /* 0x000fc0000383ffff */
[----:B------:R-:W-:-:S00]  /*5ee0*/  NOP ;  /* 0x0000000000007918 */ /* 0x000fc00000000000 */
        /* <DEDUP_REMOVED lines=9> */
.L_x_27:


//--------------------- .nv.global.init           --------------------------
	.section	.nv.global.init,"aw",@progbits
.nv.global.init:
	.type		_$_str,@object
	.size		_$_str,(.L_3 - _$_str)
_$_str:
        /*0000*/ 	.byte	0x5f, 0x5f, 0x43, 0x55, 0x44, 0x41, 0x5f, 0x46, 0x54, 0x5a, 0x00
.L_3:


//--------------------- .nv.shared.attn_fwd       --------------------------
	.section	.nv.shared.attn_fwd,"aw",@nobits
	.sectionflags	@""
	.align	16
	.zero		1024


//--------------------- .nv.shared.reserved.0     --------------------------
	.section	.nv.shared.reserved.0,"aw",@nobits
	.align	8
	.weak		__nv_reservedSMEM_offset_0_alias
	.size		__nv_reservedSMEM_offset_0_alias, 0, 64
	.other		__nv_reservedSMEM_offset_0_alias,@"STO_CUDA_RESERVED_SHARED STV_DEFAULT"
__nv_reservedSMEM_offset_0_alias:
	.zero		0
.nv.shared.reserved.0:
	.zero		64
	.weak		__nv_reservedSMEM_allocation_phase
	.type		__nv_reservedSMEM_allocation_phase,@object
	.size		__nv_reservedSMEM_allocation_phase,(.L_0 - __nv_reservedSMEM_allocation_phase)
__nv_reservedSMEM_allocation_phase:
	.zero		1
.L_0:
	.zero		7
	.weak		__nv_reservedSMEM_devtool_atexit_pc
	.type		__nv_reservedSMEM_devtool_atexit_pc,@object
	.size		__nv_reservedSMEM_devtool_atexit_pc,(__nv_reservedSMEM_allocation_mask - __nv_reservedSMEM_devtool_atexit_pc)
__nv_reservedSMEM_devtool_atexit_pc:
	.zero		8
	.weak		__nv_reservedSMEM_allocation_mask
	.type		__nv_reservedSMEM_allocation_mask,@object
	.size		__nv_reservedSMEM_allocation_mask,(.L_2 - __nv_reservedSMEM_allocation_mask)
__nv_reservedSMEM_allocation_mask:
	.zero		4
.L_2:


//--------------------- .nv.constant0.attn_fwd    --------------------------
	.section	.nv.constant0.attn_fwd,"a",@progbits
	.sectionflags	@""
	.align	4
.nv.constant0.attn_fwd:
	.zero		1032


//--------------------- SYMBOLS --------------------------

	.type		.nv.reservedSmem.offset0,@object
	.size		.nv.reservedSmem.offset0,0x4
	.type		.nv.reservedSmem.cap,@object
	.size		.nv.reservedSmem.cap,0x4
